//
// Generated by NVIDIA NVVM Compiler
//
// Compiler Build ID: CL-36424714
// Cuda compilation tools, release 13.0, V13.0.88
// Based on NVVM 20.0.0
//

.version 9.0
.target sm_100
.address_size 64

	// .globl	mandelbrotFullAutoPrecise02
.func  (.param .align 16 .b8 func_retval0[16]) __internal_trig_reduction_slowpathd
(
	.param .b64 __internal_trig_reduction_slowpathd_param_0
)
;
.global .align 8 .b8 __cudart_i2opi_d[144] = {8, 93, 141, 31, 177, 95, 251, 107, 234, 146, 82, 138, 247, 57, 7, 61, 123, 241, 229, 235, 199, 186, 39, 117, 45, 234, 95, 158, 102, 63, 70, 79, 183, 9, 203, 39, 207, 126, 54, 109, 31, 109, 10, 90, 139, 17, 47, 239, 15, 152, 5, 222, 255, 151, 248, 31, 59, 40, 249, 189, 139, 95, 132, 156, 244, 57, 83, 131, 57, 214, 145, 57, 65, 126, 95, 180, 38, 112, 156, 233, 132, 68, 187, 46, 245, 53, 130, 232, 62, 167, 41, 177, 28, 235, 29, 254, 28, 146, 209, 9, 234, 46, 73, 6, 224, 210, 77, 66, 58, 110, 36, 183, 97, 197, 187, 222, 171, 99, 81, 254, 65, 144, 67, 60, 153, 149, 98, 219, 192, 221, 52, 245, 209, 87, 39, 252, 41, 21, 68, 78, 110, 131, 249, 162};
.global .align 16 .b8 __cudart_sin_cos_coeffs[128] = {70, 210, 176, 44, 241, 229, 90, 190, 146, 227, 172, 105, 227, 29, 199, 62, 161, 98, 219, 25, 160, 1, 42, 191, 24, 8, 17, 17, 17, 17, 129, 63, 84, 85, 85, 85, 85, 85, 197, 191, 0, 0, 0, 0, 0, 0, 0, 0, 0, 0, 0, 0, 0, 0, 0, 0, 100, 129, 253, 32, 131, 255, 168, 189, 40, 133, 239, 193, 167, 238, 33, 62, 217, 230, 6, 142, 79, 126, 146, 190, 233, 188, 221, 25, 160, 1, 250, 62, 71, 93, 193, 22, 108, 193, 86, 191, 81, 85, 85, 85, 85, 85, 165, 63, 0, 0, 0, 0, 0, 0, 224, 191, 0, 0, 0, 0, 0, 0, 240, 63};

.visible .entry mandelbrotFullAutoPrecise02(
	.param .u64 .ptr .align 1 mandelbrotFullAutoPrecise02_param_0,
	.param .u64 .ptr .align 1 mandelbrotFullAutoPrecise02_param_1,
	.param .u32 mandelbrotFullAutoPrecise02_param_2,
	.param .u32 mandelbrotFullAutoPrecise02_param_3,
	.param .f64 mandelbrotFullAutoPrecise02_param_4,
	.param .u32 mandelbrotFullAutoPrecise02_param_5,
	.param .u32 mandelbrotFullAutoPrecise02_param_6,
	.param .u32 mandelbrotFullAutoPrecise02_param_7,
	.param .u32 mandelbrotFullAutoPrecise02_param_8
)
{
	.reg .pred 	%p<36>;
	.reg .b16 	%rs<2>;
	.reg .b32 	%r<170>;
	.reg .b32 	%f<18>;
	.reg .b64 	%rd<13>;
	.reg .b64 	%fd<293>;

	ld.param.u64 	%rd2, [mandelbrotFullAutoPrecise02_param_1];
	ld.param.u32 	%r56, [mandelbrotFullAutoPrecise02_param_2];
	ld.param.u32 	%r62, [mandelbrotFullAutoPrecise02_param_3];
	ld.param.f64 	%fd60, [mandelbrotFullAutoPrecise02_param_4];
	ld.param.u32 	%r58, [mandelbrotFullAutoPrecise02_param_5];
	ld.param.u32 	%r59, [mandelbrotFullAutoPrecise02_param_6];
	ld.param.u32 	%r60, [mandelbrotFullAutoPrecise02_param_7];
	ld.param.u32 	%r61, [mandelbrotFullAutoPrecise02_param_8];
	mov.u32 	%r63, %ctaid.x;
	mov.u32 	%r64, %ntid.x;
	mov.u32 	%r65, %tid.x;
	mad.lo.s32 	%r1, %r63, %r64, %r65;
	mov.u32 	%r66, %ctaid.y;
	mov.u32 	%r67, %ntid.y;
	mov.u32 	%r68, %tid.y;
	mad.lo.s32 	%r69, %r66, %r67, %r68;
	setp.ge.s32 	%p3, %r1, %r56;
	setp.ge.s32 	%p4, %r69, %r62;
	or.pred  	%p5, %p3, %p4;
	@%p5 bra 	$L__BB0_46;
	min.s32 	%r71, %r58, 1000;
	max.s32 	%r3, %r71, 1;
	add.f64 	%fd272, %fd60, 0d3FF0000000000000;
	{
	.reg .b32 %temp; 
	mov.b64 	{%temp, %r150}, %fd272;
	}
	{
	.reg .b32 %temp; 
	mov.b64 	{%r151, %temp}, %fd272;
	}
	setp.gt.s32 	%p6, %r150, 1048575;
	mov.b32 	%r152, -1023;
	@%p6 bra 	$L__BB0_3;
	mul.f64 	%fd272, %fd272, 0d4350000000000000;
	{
	.reg .b32 %temp; 
	mov.b64 	{%temp, %r150}, %fd272;
	}
	{
	.reg .b32 %temp; 
	mov.b64 	{%r151, %temp}, %fd272;
	}
	mov.b32 	%r152, -1077;
$L__BB0_3:
	add.s32 	%r73, %r150, -1;
	setp.gt.u32 	%p7, %r73, 2146435070;
	@%p7 bra 	$L__BB0_7;
	shr.u32 	%r76, %r150, 20;
	add.s32 	%r153, %r152, %r76;
	and.b32  	%r77, %r150, 1048575;
	or.b32  	%r78, %r77, 1072693248;
	mov.b64 	%fd273, {%r151, %r78};
	setp.lt.u32 	%p9, %r78, 1073127583;
	@%p9 bra 	$L__BB0_6;
	{
	.reg .b32 %temp; 
	mov.b64 	{%r79, %temp}, %fd273;
	}
	{
	.reg .b32 %temp; 
	mov.b64 	{%temp, %r80}, %fd273;
	}
	add.s32 	%r81, %r80, -1048576;
	mov.b64 	%fd273, {%r79, %r81};
	add.s32 	%r153, %r153, 1;
$L__BB0_6:
	add.f64 	%fd62, %fd273, 0dBFF0000000000000;
	add.f64 	%fd63, %fd273, 0d3FF0000000000000;
	rcp.approx.ftz.f64 	%fd64, %fd63;
	neg.f64 	%fd65, %fd63;
	fma.rn.f64 	%fd66, %fd65, %fd64, 0d3FF0000000000000;
	fma.rn.f64 	%fd67, %fd66, %fd66, %fd66;
	fma.rn.f64 	%fd68, %fd67, %fd64, %fd64;
	mul.f64 	%fd69, %fd62, %fd68;
	fma.rn.f64 	%fd70, %fd62, %fd68, %fd69;
	mul.f64 	%fd71, %fd70, %fd70;
	fma.rn.f64 	%fd72, %fd71, 0d3EB1380B3AE80F1E, 0d3ED0EE258B7A8B04;
	fma.rn.f64 	%fd73, %fd72, %fd71, 0d3EF3B2669F02676F;
	fma.rn.f64 	%fd74, %fd73, %fd71, 0d3F1745CBA9AB0956;
	fma.rn.f64 	%fd75, %fd74, %fd71, 0d3F3C71C72D1B5154;
	fma.rn.f64 	%fd76, %fd75, %fd71, 0d3F624924923BE72D;
	fma.rn.f64 	%fd77, %fd76, %fd71, 0d3F8999999999A3C4;
	fma.rn.f64 	%fd78, %fd77, %fd71, 0d3FB5555555555554;
	sub.f64 	%fd79, %fd62, %fd70;
	add.f64 	%fd80, %fd79, %fd79;
	neg.f64 	%fd81, %fd70;
	fma.rn.f64 	%fd82, %fd81, %fd62, %fd80;
	mul.f64 	%fd83, %fd68, %fd82;
	mul.f64 	%fd84, %fd71, %fd78;
	fma.rn.f64 	%fd85, %fd84, %fd70, %fd83;
	xor.b32  	%r82, %r153, -2147483648;
	mov.b32 	%r83, 1127219200;
	mov.b64 	%fd86, {%r82, %r83};
	mov.b32 	%r84, -2147483648;
	mov.b64 	%fd87, {%r84, %r83};
	sub.f64 	%fd88, %fd86, %fd87;
	fma.rn.f64 	%fd89, %fd88, 0d3FE62E42FEFA39EF, %fd70;
	fma.rn.f64 	%fd90, %fd88, 0dBFE62E42FEFA39EF, %fd89;
	sub.f64 	%fd91, %fd90, %fd70;
	sub.f64 	%fd92, %fd85, %fd91;
	fma.rn.f64 	%fd93, %fd88, 0d3C7ABC9E3B39803F, %fd92;
	add.f64 	%fd274, %fd89, %fd93;
	bra.uni 	$L__BB0_8;
$L__BB0_7:
	fma.rn.f64 	%fd61, %fd272, 0d7FF0000000000000, 0d7FF0000000000000;
	{
	.reg .b32 %temp; 
	mov.b64 	{%temp, %r74}, %fd272;
	}
	and.b32  	%r75, %r74, 2147483647;
	setp.eq.s32 	%p8, %r75, 0;
	selp.f64 	%fd274, 0dFFF0000000000000, %fd61, %p8;
$L__BB0_8:
	sqrt.rn.f64 	%fd94, %fd274;
	cvt.rn.f64.u32 	%fd95, %r3;
	mul.f64 	%fd96, %fd94, %fd95;
	cvt.rzi.s32.f64 	%r14, %fd96;
	add.s32 	%r15, %r14, 200;
	mul.f64 	%fd10, %fd60, 0d3FB999999999999A;
	abs.f64 	%fd11, %fd10;
	setp.neu.f64 	%p10, %fd11, 0d7FF0000000000000;
	@%p10 bra 	$L__BB0_10;
	mov.f64 	%fd102, 0d0000000000000000;
	mul.rn.f64 	%fd275, %fd10, %fd102;
	mov.b32 	%r154, 0;
	bra.uni 	$L__BB0_12;
$L__BB0_10:
	mul.f64 	%fd97, %fd10, 0d3FE45F306DC9C883;
	cvt.rni.s32.f64 	%r154, %fd97;
	cvt.rn.f64.s32 	%fd98, %r154;
	fma.rn.f64 	%fd99, %fd98, 0dBFF921FB54442D18, %fd10;
	fma.rn.f64 	%fd100, %fd98, 0dBC91A62633145C00, %fd99;
	fma.rn.f64 	%fd275, %fd98, 0dB97B839A252049C0, %fd100;
	setp.ltu.f64 	%p11, %fd11, 0d41E0000000000000;
	@%p11 bra 	$L__BB0_12;
	{ // callseq 0, 0
	.param .b64 param0;
	st.param.f64 	[param0], %fd10;
	.param .align 16 .b8 retval0[16];
	call.uni (retval0), 
	__internal_trig_reduction_slowpathd, 
	(
	param0
	);
	ld.param.f64 	%fd275, [retval0];
	ld.param.b32 	%r154, [retval0+8];
	} // callseq 0
$L__BB0_12:
	setp.neu.f64 	%p12, %fd11, 0d7FF0000000000000;
	shl.b32 	%r87, %r154, 6;
	cvt.u64.u32 	%rd3, %r87;
	and.b64  	%rd4, %rd3, 64;
	mov.u64 	%rd5, __cudart_sin_cos_coeffs;
	add.s64 	%rd6, %rd5, %rd4;
	mul.rn.f64 	%fd103, %fd275, %fd275;
	and.b32  	%r88, %r154, 1;
	setp.eq.b32 	%p13, %r88, 1;
	selp.f64 	%fd104, 0dBDA8FF8320FD8164, 0d3DE5DB65F9785EBA, %p13;
	ld.global.nc.v2.f64 	{%fd105, %fd106}, [%rd6];
	fma.rn.f64 	%fd107, %fd104, %fd103, %fd105;
	fma.rn.f64 	%fd108, %fd107, %fd103, %fd106;
	ld.global.nc.v2.f64 	{%fd109, %fd110}, [%rd6+16];
	fma.rn.f64 	%fd111, %fd108, %fd103, %fd109;
	fma.rn.f64 	%fd112, %fd111, %fd103, %fd110;
	ld.global.nc.v2.f64 	{%fd113, %fd114}, [%rd6+32];
	fma.rn.f64 	%fd115, %fd112, %fd103, %fd113;
	fma.rn.f64 	%fd116, %fd115, %fd103, %fd114;
	fma.rn.f64 	%fd117, %fd116, %fd275, %fd275;
	fma.rn.f64 	%fd118, %fd116, %fd103, 0d3FF0000000000000;
	selp.f64 	%fd119, %fd118, %fd117, %p13;
	and.b32  	%r89, %r154, 2;
	setp.eq.s32 	%p14, %r89, 0;
	mov.f64 	%fd120, 0d0000000000000000;
	sub.f64 	%fd121, %fd120, %fd119;
	selp.f64 	%fd122, %fd119, %fd121, %p14;
	fma.rn.f64 	%fd16, %fd122, 0d3F2A36E2EB1C432D, 0dBFE7CBEE43D63CBE;
	@%p12 bra 	$L__BB0_14;
	mov.f64 	%fd128, 0d0000000000000000;
	mul.rn.f64 	%fd277, %fd10, %fd128;
	mov.b32 	%r156, 1;
	bra.uni 	$L__BB0_17;
$L__BB0_14:
	mul.f64 	%fd123, %fd10, 0d3FE45F306DC9C883;
	cvt.rni.s32.f64 	%r155, %fd123;
	cvt.rn.f64.s32 	%fd124, %r155;
	fma.rn.f64 	%fd125, %fd124, 0dBFF921FB54442D18, %fd10;
	fma.rn.f64 	%fd126, %fd124, 0dBC91A62633145C00, %fd125;
	fma.rn.f64 	%fd277, %fd124, 0dB97B839A252049C0, %fd126;
	setp.ltu.f64 	%p15, %fd11, 0d41E0000000000000;
	@%p15 bra 	$L__BB0_16;
	{ // callseq 1, 0
	.param .b64 param0;
	st.param.f64 	[param0], %fd10;
	.param .align 16 .b8 retval0[16];
	call.uni (retval0), 
	__internal_trig_reduction_slowpathd, 
	(
	param0
	);
	ld.param.f64 	%fd277, [retval0];
	ld.param.b32 	%r155, [retval0+8];
	} // callseq 1
$L__BB0_16:
	add.s32 	%r156, %r155, 1;
$L__BB0_17:
	shl.b32 	%r92, %r156, 6;
	cvt.u64.u32 	%rd7, %r92;
	and.b64  	%rd8, %rd7, 64;
	add.s64 	%rd10, %rd5, %rd8;
	mul.rn.f64 	%fd131, %fd277, %fd277;
	and.b32  	%r93, %r156, 1;
	setp.eq.b32 	%p17, %r93, 1;
	selp.f64 	%fd132, 0dBDA8FF8320FD8164, 0d3DE5DB65F9785EBA, %p17;
	ld.global.nc.v2.f64 	{%fd133, %fd134}, [%rd10];
	fma.rn.f64 	%fd135, %fd132, %fd131, %fd133;
	fma.rn.f64 	%fd136, %fd135, %fd131, %fd134;
	ld.global.nc.v2.f64 	{%fd137, %fd138}, [%rd10+16];
	fma.rn.f64 	%fd139, %fd136, %fd131, %fd137;
	fma.rn.f64 	%fd140, %fd139, %fd131, %fd138;
	ld.global.nc.v2.f64 	{%fd141, %fd142}, [%rd10+32];
	fma.rn.f64 	%fd143, %fd140, %fd131, %fd141;
	fma.rn.f64 	%fd144, %fd143, %fd131, %fd142;
	fma.rn.f64 	%fd145, %fd144, %fd277, %fd277;
	fma.rn.f64 	%fd146, %fd144, %fd131, 0d3FF0000000000000;
	selp.f64 	%fd147, %fd146, %fd145, %p17;
	and.b32  	%r94, %r156, 2;
	setp.eq.s32 	%p18, %r94, 0;
	mov.f64 	%fd283, 0d0000000000000000;
	sub.f64 	%fd148, %fd283, %fd147;
	selp.f64 	%fd149, %fd147, %fd148, %p18;
	fma.rn.f64 	%fd150, %fd149, 0d3F2A36E2EB1C432D, 0d3FC0DFABD5A9E9AE;
	cvt.rn.f64.s32 	%fd151, %r1;
	cvt.rn.f64.s32 	%fd152, %r56;
	mul.f64 	%fd153, %fd152, 0d3FE0000000000000;
	sub.f64 	%fd154, %fd151, %fd153;
	mul.f64 	%fd155, %fd60, 0d3FE0000000000000;
	mul.f64 	%fd156, %fd155, %fd152;
	div.rn.f64 	%fd157, %fd154, %fd156;
	add.f64 	%fd22, %fd157, %fd16;
	cvt.rn.f64.u32 	%fd158, %r69;
	cvt.rn.f64.u32 	%fd159, %r62;
	mul.f64 	%fd160, %fd159, 0d3FE0000000000000;
	sub.f64 	%fd161, %fd158, %fd160;
	mul.f64 	%fd162, %fd155, %fd159;
	div.rn.f64 	%fd163, %fd161, %fd162;
	add.f64 	%fd23, %fd163, %fd150;
	setp.lt.s32 	%p19, %r14, -199;
	mov.pred 	%p35, 0;
	mov.f64 	%fd282, 0d3FF0000000000000;
	@%p19 bra 	$L__BB0_21;
	mov.b32 	%r157, 0;
	mov.f64 	%fd278, 0d0000000000000000;
	mov.f64 	%fd279, %fd278;
	mov.f64 	%fd280, %fd278;
	mov.f64 	%fd281, %fd278;
$L__BB0_19:
	mov.u32 	%r24, %r157;
	sub.f64 	%fd165, %fd279, %fd278;
	add.f64 	%fd28, %fd22, %fd165;
	add.f64 	%fd166, %fd281, %fd281;
	fma.rn.f64 	%fd280, %fd166, %fd280, %fd23;
	add.s32 	%r157, %r24, 1;
	mul.f64 	%fd279, %fd28, %fd28;
	mul.f64 	%fd278, %fd280, %fd280;
	add.f64 	%fd283, %fd279, %fd278;
	setp.le.f64 	%p20, %fd283, 0d4010000000000000;
	setp.lt.s32 	%p35, %r157, %r15;
	and.pred  	%p22, %p20, %p35;
	mov.f64 	%fd281, %fd28;
	@%p22 bra 	$L__BB0_19;
	add.s32 	%r96, %r24, 2;
	cvt.rn.f64.u32 	%fd282, %r96;
$L__BB0_21:
	mad.lo.s32 	%r97, %r56, %r69, %r1;
	shl.b32 	%r98, %r97, 2;
	cvt.s64.s32 	%rd11, %r98;
	cvta.to.global.u64 	%rd12, %rd2;
	add.s64 	%rd1, %rd12, %rd11;
	@%p35 bra 	$L__BB0_23;
	st.global.u8 	[%rd1], %r59;
	st.global.u8 	[%rd1+1], %r60;
	st.global.u8 	[%rd1+2], %r61;
	bra.uni 	$L__BB0_45;
$L__BB0_23:
	sqrt.rn.f64 	%fd284, %fd283;
	{
	.reg .b32 %temp; 
	mov.b64 	{%temp, %r158}, %fd284;
	}
	{
	.reg .b32 %temp; 
	mov.b64 	{%r159, %temp}, %fd284;
	}
	setp.gt.s32 	%p23, %r158, 1048575;
	mov.b32 	%r160, -1023;
	@%p23 bra 	$L__BB0_25;
	mul.f64 	%fd284, %fd284, 0d4350000000000000;
	{
	.reg .b32 %temp; 
	mov.b64 	{%temp, %r158}, %fd284;
	}
	{
	.reg .b32 %temp; 
	mov.b64 	{%r159, %temp}, %fd284;
	}
	mov.b32 	%r160, -1077;
$L__BB0_25:
	add.s32 	%r101, %r158, -1;
	setp.gt.u32 	%p24, %r101, 2146435070;
	@%p24 bra 	$L__BB0_29;
	shr.u32 	%r104, %r158, 20;
	add.s32 	%r161, %r160, %r104;
	and.b32  	%r105, %r158, 1048575;
	or.b32  	%r106, %r105, 1072693248;
	mov.b64 	%fd285, {%r159, %r106};
	setp.lt.u32 	%p26, %r106, 1073127583;
	@%p26 bra 	$L__BB0_28;
	{
	.reg .b32 %temp; 
	mov.b64 	{%r107, %temp}, %fd285;
	}
	{
	.reg .b32 %temp; 
	mov.b64 	{%temp, %r108}, %fd285;
	}
	add.s32 	%r109, %r108, -1048576;
	mov.b64 	%fd285, {%r107, %r109};
	add.s32 	%r161, %r161, 1;
$L__BB0_28:
	add.f64 	%fd168, %fd285, 0dBFF0000000000000;
	add.f64 	%fd169, %fd285, 0d3FF0000000000000;
	rcp.approx.ftz.f64 	%fd170, %fd169;
	neg.f64 	%fd171, %fd169;
	fma.rn.f64 	%fd172, %fd171, %fd170, 0d3FF0000000000000;
	fma.rn.f64 	%fd173, %fd172, %fd172, %fd172;
	fma.rn.f64 	%fd174, %fd173, %fd170, %fd170;
	mul.f64 	%fd175, %fd168, %fd174;
	fma.rn.f64 	%fd176, %fd168, %fd174, %fd175;
	mul.f64 	%fd177, %fd176, %fd176;
	fma.rn.f64 	%fd178, %fd177, 0d3EB1380B3AE80F1E, 0d3ED0EE258B7A8B04;
	fma.rn.f64 	%fd179, %fd178, %fd177, 0d3EF3B2669F02676F;
	fma.rn.f64 	%fd180, %fd179, %fd177, 0d3F1745CBA9AB0956;
	fma.rn.f64 	%fd181, %fd180, %fd177, 0d3F3C71C72D1B5154;
	fma.rn.f64 	%fd182, %fd181, %fd177, 0d3F624924923BE72D;
	fma.rn.f64 	%fd183, %fd182, %fd177, 0d3F8999999999A3C4;
	fma.rn.f64 	%fd184, %fd183, %fd177, 0d3FB5555555555554;
	sub.f64 	%fd185, %fd168, %fd176;
	add.f64 	%fd186, %fd185, %fd185;
	neg.f64 	%fd187, %fd176;
	fma.rn.f64 	%fd188, %fd187, %fd168, %fd186;
	mul.f64 	%fd189, %fd174, %fd188;
	mul.f64 	%fd190, %fd177, %fd184;
	fma.rn.f64 	%fd191, %fd190, %fd176, %fd189;
	xor.b32  	%r110, %r161, -2147483648;
	mov.b32 	%r111, 1127219200;
	mov.b64 	%fd192, {%r110, %r111};
	mov.b32 	%r112, -2147483648;
	mov.b64 	%fd193, {%r112, %r111};
	sub.f64 	%fd194, %fd192, %fd193;
	fma.rn.f64 	%fd195, %fd194, 0d3FE62E42FEFA39EF, %fd176;
	fma.rn.f64 	%fd196, %fd194, 0dBFE62E42FEFA39EF, %fd195;
	sub.f64 	%fd197, %fd196, %fd176;
	sub.f64 	%fd198, %fd191, %fd197;
	fma.rn.f64 	%fd199, %fd194, 0d3C7ABC9E3B39803F, %fd198;
	add.f64 	%fd287, %fd195, %fd199;
	bra.uni 	$L__BB0_30;
$L__BB0_29:
	fma.rn.f64 	%fd167, %fd284, 0d7FF0000000000000, 0d7FF0000000000000;
	{
	.reg .b32 %temp; 
	mov.b64 	{%temp, %r102}, %fd284;
	}
	and.b32  	%r103, %r102, 2147483647;
	setp.eq.s32 	%p25, %r103, 0;
	selp.f64 	%fd287, 0dFFF0000000000000, %fd167, %p25;
$L__BB0_30:
	{
	.reg .b32 %temp; 
	mov.b64 	{%temp, %r162}, %fd287;
	}
	{
	.reg .b32 %temp; 
	mov.b64 	{%r163, %temp}, %fd287;
	}
	setp.gt.s32 	%p27, %r162, 1048575;
	mov.b32 	%r164, -1023;
	@%p27 bra 	$L__BB0_32;
	mul.f64 	%fd287, %fd287, 0d4350000000000000;
	{
	.reg .b32 %temp; 
	mov.b64 	{%temp, %r162}, %fd287;
	}
	{
	.reg .b32 %temp; 
	mov.b64 	{%r163, %temp}, %fd287;
	}
	mov.b32 	%r164, -1077;
$L__BB0_32:
	add.s32 	%r115, %r162, -1;
	setp.gt.u32 	%p28, %r115, 2146435070;
	@%p28 bra 	$L__BB0_36;
	shr.u32 	%r118, %r162, 20;
	add.s32 	%r165, %r164, %r118;
	and.b32  	%r119, %r162, 1048575;
	or.b32  	%r120, %r119, 1072693248;
	mov.b64 	%fd288, {%r163, %r120};
	setp.lt.u32 	%p30, %r120, 1073127583;
	@%p30 bra 	$L__BB0_35;
	{
	.reg .b32 %temp; 
	mov.b64 	{%r121, %temp}, %fd288;
	}
	{
	.reg .b32 %temp; 
	mov.b64 	{%temp, %r122}, %fd288;
	}
	add.s32 	%r123, %r122, -1048576;
	mov.b64 	%fd288, {%r121, %r123};
	add.s32 	%r165, %r165, 1;
$L__BB0_35:
	add.f64 	%fd201, %fd288, 0dBFF0000000000000;
	add.f64 	%fd202, %fd288, 0d3FF0000000000000;
	rcp.approx.ftz.f64 	%fd203, %fd202;
	neg.f64 	%fd204, %fd202;
	fma.rn.f64 	%fd205, %fd204, %fd203, 0d3FF0000000000000;
	fma.rn.f64 	%fd206, %fd205, %fd205, %fd205;
	fma.rn.f64 	%fd207, %fd206, %fd203, %fd203;
	mul.f64 	%fd208, %fd201, %fd207;
	fma.rn.f64 	%fd209, %fd201, %fd207, %fd208;
	mul.f64 	%fd210, %fd209, %fd209;
	fma.rn.f64 	%fd211, %fd210, 0d3EB1380B3AE80F1E, 0d3ED0EE258B7A8B04;
	fma.rn.f64 	%fd212, %fd211, %fd210, 0d3EF3B2669F02676F;
	fma.rn.f64 	%fd213, %fd212, %fd210, 0d3F1745CBA9AB0956;
	fma.rn.f64 	%fd214, %fd213, %fd210, 0d3F3C71C72D1B5154;
	fma.rn.f64 	%fd215, %fd214, %fd210, 0d3F624924923BE72D;
	fma.rn.f64 	%fd216, %fd215, %fd210, 0d3F8999999999A3C4;
	fma.rn.f64 	%fd217, %fd216, %fd210, 0d3FB5555555555554;
	sub.f64 	%fd218, %fd201, %fd209;
	add.f64 	%fd219, %fd218, %fd218;
	neg.f64 	%fd220, %fd209;
	fma.rn.f64 	%fd221, %fd220, %fd201, %fd219;
	mul.f64 	%fd222, %fd207, %fd221;
	mul.f64 	%fd223, %fd210, %fd217;
	fma.rn.f64 	%fd224, %fd223, %fd209, %fd222;
	xor.b32  	%r124, %r165, -2147483648;
	mov.b32 	%r125, 1127219200;
	mov.b64 	%fd225, {%r124, %r125};
	mov.b32 	%r126, -2147483648;
	mov.b64 	%fd226, {%r126, %r125};
	sub.f64 	%fd227, %fd225, %fd226;
	fma.rn.f64 	%fd228, %fd227, 0d3FE62E42FEFA39EF, %fd209;
	fma.rn.f64 	%fd229, %fd227, 0dBFE62E42FEFA39EF, %fd228;
	sub.f64 	%fd230, %fd229, %fd209;
	sub.f64 	%fd231, %fd224, %fd230;
	fma.rn.f64 	%fd232, %fd227, 0d3C7ABC9E3B39803F, %fd231;
	add.f64 	%fd289, %fd228, %fd232;
	bra.uni 	$L__BB0_37;
$L__BB0_36:
	fma.rn.f64 	%fd200, %fd287, 0d7FF0000000000000, 0d7FF0000000000000;
	{
	.reg .b32 %temp; 
	mov.b64 	{%temp, %r116}, %fd287;
	}
	and.b32  	%r117, %r116, 2147483647;
	setp.eq.s32 	%p29, %r117, 0;
	selp.f64 	%fd289, 0dFFF0000000000000, %fd200, %p29;
$L__BB0_37:
	mov.f64 	%fd290, 0d4000000000000000;
	{
	.reg .b32 %temp; 
	mov.b64 	{%temp, %r166}, %fd290;
	}
	{
	.reg .b32 %temp; 
	mov.b64 	{%r167, %temp}, %fd290;
	}
	setp.gt.s32 	%p31, %r166, 1048575;
	mov.b32 	%r168, -1023;
	@%p31 bra 	$L__BB0_39;
	mov.f64 	%fd290, 0d4360000000000000;
	{
	.reg .b32 %temp; 
	mov.b64 	{%temp, %r166}, %fd290;
	}
	{
	.reg .b32 %temp; 
	mov.b64 	{%r167, %temp}, %fd290;
	}
	mov.b32 	%r168, -1077;
$L__BB0_39:
	add.s32 	%r129, %r166, -1;
	setp.gt.u32 	%p32, %r129, 2146435070;
	@%p32 bra 	$L__BB0_43;
	shr.u32 	%r132, %r166, 20;
	add.s32 	%r169, %r168, %r132;
	and.b32  	%r133, %r166, 1048575;
	or.b32  	%r134, %r133, 1072693248;
	mov.b64 	%fd291, {%r167, %r134};
	setp.lt.u32 	%p34, %r134, 1073127583;
	@%p34 bra 	$L__BB0_42;
	{
	.reg .b32 %temp; 
	mov.b64 	{%r135, %temp}, %fd291;
	}
	{
	.reg .b32 %temp; 
	mov.b64 	{%temp, %r136}, %fd291;
	}
	add.s32 	%r137, %r136, -1048576;
	mov.b64 	%fd291, {%r135, %r137};
	add.s32 	%r169, %r169, 1;
$L__BB0_42:
	add.f64 	%fd236, %fd291, 0dBFF0000000000000;
	add.f64 	%fd237, %fd291, 0d3FF0000000000000;
	rcp.approx.ftz.f64 	%fd238, %fd237;
	neg.f64 	%fd239, %fd237;
	fma.rn.f64 	%fd240, %fd239, %fd238, 0d3FF0000000000000;
	fma.rn.f64 	%fd241, %fd240, %fd240, %fd240;
	fma.rn.f64 	%fd242, %fd241, %fd238, %fd238;
	mul.f64 	%fd243, %fd236, %fd242;
	fma.rn.f64 	%fd244, %fd236, %fd242, %fd243;
	mul.f64 	%fd245, %fd244, %fd244;
	fma.rn.f64 	%fd246, %fd245, 0d3EB1380B3AE80F1E, 0d3ED0EE258B7A8B04;
	fma.rn.f64 	%fd247, %fd246, %fd245, 0d3EF3B2669F02676F;
	fma.rn.f64 	%fd248, %fd247, %fd245, 0d3F1745CBA9AB0956;
	fma.rn.f64 	%fd249, %fd248, %fd245, 0d3F3C71C72D1B5154;
	fma.rn.f64 	%fd250, %fd249, %fd245, 0d3F624924923BE72D;
	fma.rn.f64 	%fd251, %fd250, %fd245, 0d3F8999999999A3C4;
	fma.rn.f64 	%fd252, %fd251, %fd245, 0d3FB5555555555554;
	sub.f64 	%fd253, %fd236, %fd244;
	add.f64 	%fd254, %fd253, %fd253;
	neg.f64 	%fd255, %fd244;
	fma.rn.f64 	%fd256, %fd255, %fd236, %fd254;
	mul.f64 	%fd257, %fd242, %fd256;
	mul.f64 	%fd258, %fd245, %fd252;
	fma.rn.f64 	%fd259, %fd258, %fd244, %fd257;
	xor.b32  	%r138, %r169, -2147483648;
	mov.b32 	%r139, 1127219200;
	mov.b64 	%fd260, {%r138, %r139};
	mov.b32 	%r140, -2147483648;
	mov.b64 	%fd261, {%r140, %r139};
	sub.f64 	%fd262, %fd260, %fd261;
	fma.rn.f64 	%fd263, %fd262, 0d3FE62E42FEFA39EF, %fd244;
	fma.rn.f64 	%fd264, %fd262, 0dBFE62E42FEFA39EF, %fd263;
	sub.f64 	%fd265, %fd264, %fd244;
	sub.f64 	%fd266, %fd259, %fd265;
	fma.rn.f64 	%fd267, %fd262, 0d3C7ABC9E3B39803F, %fd266;
	add.f64 	%fd292, %fd263, %fd267;
	bra.uni 	$L__BB0_44;
$L__BB0_43:
	fma.rn.f64 	%fd235, %fd290, 0d7FF0000000000000, 0d7FF0000000000000;
	{
	.reg .b32 %temp; 
	mov.b64 	{%temp, %r130}, %fd290;
	}
	and.b32  	%r131, %r130, 2147483647;
	setp.eq.s32 	%p33, %r131, 0;
	selp.f64 	%fd292, 0dFFF0000000000000, %fd235, %p33;
$L__BB0_44:
	div.rn.f64 	%fd268, %fd289, %fd292;
	sub.f64 	%fd269, %fd282, %fd268;
	cvt.rn.f64.s32 	%fd270, %r15;
	div.rn.f64 	%fd271, %fd269, %fd270;
	cvt.rn.f32.f64 	%f1, %fd271;
	mul.f32 	%f2, %f1, 0f40400000;
	mul.f32 	%f3, %f2, 0f40490FD0;
	sin.approx.f32 	%f4, %f3;
	mul.f32 	%f5, %f4, 0f437F0000;
	add.f32 	%f6, %f1, %f1;
	fma.rn.f32 	%f7, %f6, 0f40490FD0, 0f3F860AA6;
	sin.approx.f32 	%f8, %f7;
	mul.f32 	%f9, %f8, 0f437F0000;
	fma.rn.f32 	%f10, %f1, 0f40490FD0, 0f40060AA6;
	sin.approx.f32 	%f11, %f10;
	mul.f32 	%f12, %f11, 0f437F0000;
	mov.f32 	%f13, 0f3F800000;
	sub.f32 	%f14, %f13, %f1;
	mul.f32 	%f15, %f5, %f14;
	cvt.rzi.s32.f32 	%r141, %f15;
	add.s32 	%r142, %r141, %r59;
	min.s32 	%r143, %r142, 255;
	st.global.u8 	[%rd1], %r143;
	mul.f32 	%f16, %f9, %f14;
	cvt.rzi.s32.f32 	%r144, %f16;
	add.s32 	%r145, %r144, %r60;
	min.s32 	%r146, %r145, 255;
	st.global.u8 	[%rd1+1], %r146;
	mul.f32 	%f17, %f12, %f14;
	cvt.rzi.s32.f32 	%r147, %f17;
	add.s32 	%r148, %r147, %r61;
	min.s32 	%r149, %r148, 255;
	st.global.u8 	[%rd1+2], %r149;
$L__BB0_45:
	mov.b16 	%rs1, 255;
	st.global.u8 	[%rd1+3], %rs1;
$L__BB0_46:
	ret;

}
.func  (.param .align 16 .b8 func_retval0[16]) __internal_trig_reduction_slowpathd(
	.param .b64 __internal_trig_reduction_slowpathd_param_0
)
{
	.local .align 8 .b8 	__local_depot1[40];
	.reg .b64 	%SP;
	.reg .b64 	%SPL;
	.reg .pred 	%p<10>;
	.reg .b32 	%r<47>;
	.reg .b64 	%rd<74>;
	.reg .b64 	%fd<5>;

	mov.u64 	%SPL, __local_depot1;
	ld.param.f64 	%fd4, [__internal_trig_reduction_slowpathd_param_0];
	add.u64 	%rd1, %SPL, 0;
	{
	.reg .b32 %temp; 
	mov.b64 	{%temp, %r1}, %fd4;
	}
	shr.u32 	%r2, %r1, 20;
	and.b32  	%r3, %r2, 2047;
	setp.eq.s32 	%p1, %r3, 2047;
	mov.b32 	%r46, 0;
	@%p1 bra 	$L__BB1_9;
	add.s32 	%r20, %r3, -1024;
	mov.b64 	%rd20, %fd4;
	shl.b64 	%rd2, %rd20, 11;
	shr.u32 	%r4, %r20, 6;
	sub.s32 	%r45, 15, %r4;
	sub.s32 	%r21, 19, %r4;
	setp.lt.u32 	%p2, %r20, 128;
	selp.b32 	%r6, 18, %r21, %p2;
	setp.ge.s32 	%p3, %r45, %r6;
	mov.b64 	%rd70, 0;
	@%p3 bra 	$L__BB1_4;
	add.s32 	%r23, %r6, %r4;
	neg.s32 	%r43, %r23;
	or.b64  	%rd3, %rd2, -9223372036854775808;
	mov.b64 	%rd70, 0;
	mov.b32 	%r42, 0;
	mov.u64 	%rd25, __cudart_i2opi_d;
	mov.u32 	%r44, %r45;
$L__BB1_3:
	.pragma "nounroll";
	mul.wide.s32 	%rd22, %r42, 8;
	add.s64 	%rd23, %rd1, %rd22;
	mul.wide.s32 	%rd24, %r44, 8;
	add.s64 	%rd26, %rd25, %rd24;
	ld.global.nc.u64 	%rd27, [%rd26];
	{
	.reg .u32 %r0, %r1, %r2, %r3, %alo, %ahi, %blo, %bhi, %clo, %chi;
	mov.b64 	{%alo,%ahi}, %rd27;
	mov.b64 	{%blo,%bhi}, %rd3;
	mov.b64 	{%clo,%chi}, %rd70;
	mad.lo.cc.u32 	%r0, %alo, %blo, %clo;
	madc.hi.cc.u32 	%r1, %alo, %blo, %chi;
	madc.hi.u32 	%r2, %alo, %bhi, 0;
	mad.lo.cc.u32 	%r1, %alo, %bhi, %r1;
	madc.hi.cc.u32 	%r2, %ahi, %blo, %r2;
	madc.hi.u32 	%r3, %ahi, %bhi, 0;
	mad.lo.cc.u32 	%r1, %ahi, %blo, %r1;
	madc.lo.cc.u32 	%r2, %ahi, %bhi, %r2;
	addc.u32 	%r3, %r3, 0;
	mov.b64 	%rd28, {%r0,%r1};
	mov.b64 	%rd70, {%r2,%r3};
	}
	st.local.u64 	[%rd23], %rd28;
	add.s32 	%r44, %r44, 1;
	add.s32 	%r43, %r43, 1;
	add.s32 	%r42, %r42, 1;
	setp.ne.s32 	%p4, %r43, -15;
	mov.u32 	%r45, %r6;
	@%p4 bra 	$L__BB1_3;
$L__BB1_4:
	cvt.s64.s32 	%rd29, %r45;
	cvt.u64.u32 	%rd30, %r4;
	add.s64 	%rd31, %rd30, %rd29;
	shl.b64 	%rd32, %rd31, 3;
	add.s64 	%rd33, %rd1, %rd32;
	st.local.u64 	[%rd33+-120], %rd70;
	and.b32  	%r15, %r2, 63;
	ld.local.u64 	%rd72, [%rd1+16];
	ld.local.u64 	%rd71, [%rd1+24];
	setp.eq.s32 	%p5, %r15, 0;
	@%p5 bra 	$L__BB1_6;
	shl.b64 	%rd34, %rd71, %r15;
	shr.u64 	%rd35, %rd72, 1;
	xor.b32  	%r24, %r15, 63;
	shr.u64 	%rd36, %rd35, %r24;
	or.b64  	%rd71, %rd34, %rd36;
	ld.local.u64 	%rd37, [%rd1+8];
	shl.b64 	%rd38, %rd72, %r15;
	shr.u64 	%rd39, %rd37, 1;
	shr.u64 	%rd40, %rd39, %r24;
	or.b64  	%rd72, %rd38, %rd40;
$L__BB1_6:
	and.b32  	%r25, %r1, -2147483648;
	shr.u64 	%rd41, %rd71, 62;
	cvt.u32.u64 	%r26, %rd41;
	mov.b64 	{%r27, %r28}, %rd71;
	mov.b64 	{%r29, %r30}, %rd72;
	shf.l.wrap.b32 	%r31, %r30, %r27, 2;
	shf.l.wrap.b32 	%r32, %r27, %r28, 2;
	mov.b64 	%rd42, {%r31, %r32};
	shl.b64 	%rd43, %rd72, 2;
	shr.u64 	%rd44, %rd42, 63;
	cvt.u32.u64 	%r33, %rd44;
	add.s32 	%r34, %r33, %r26;
	setp.eq.s32 	%p6, %r25, 0;
	neg.s32 	%r35, %r34;
	selp.b32 	%r46, %r34, %r35, %p6;
	setp.gt.s64 	%p7, %rd42, -1;
	mov.b64 	%rd45, 0;
	{
	.reg .u32 %r0, %r1, %r2, %r3, %a0, %a1, %a2, %a3, %b0, %b1, %b2, %b3;
	mov.b64 	{%a0,%a1}, %rd45;
	mov.b64 	{%a2,%a3}, %rd45;
	mov.b64 	{%b0,%b1}, %rd43;
	mov.b64 	{%b2,%b3}, %rd42;
	sub.cc.u32 	%r0, %a0, %b0;
	subc.cc.u32 	%r1, %a1, %b1;
	subc.cc.u32 	%r2, %a2, %b2;
	subc.u32 	%r3, %a3, %b3;
	mov.b64 	%rd46, {%r0,%r1};
	mov.b64 	%rd47, {%r2,%r3};
	}
	xor.b32  	%r36, %r25, -2147483648;
	selp.b64 	%rd73, %rd42, %rd47, %p7;
	selp.b64 	%rd14, %rd43, %rd46, %p7;
	selp.b32 	%r17, %r25, %r36, %p7;
	clz.b64 	%r37, %rd73;
	cvt.u64.u32 	%rd15, %r37;
	setp.eq.s32 	%p8, %r37, 0;
	@%p8 bra 	$L__BB1_8;
	cvt.u32.u64 	%r38, %rd15;
	and.b32  	%r39, %r38, 63;
	shl.b64 	%rd48, %rd73, %r39;
	shr.u64 	%rd49, %rd14, 1;
	not.b32 	%r40, %r38;
	and.b32  	%r41, %r40, 63;
	shr.u64 	%rd50, %rd49, %r41;
	or.b64  	%rd73, %rd48, %rd50;
$L__BB1_8:
	mov.b64 	%rd51, -3958705157555305931;
	{
	.reg .u32 %r0, %r1, %r2, %r3, %alo, %ahi, %blo, %bhi;
	mov.b64 	{%alo,%ahi}, %rd73;
	mov.b64 	{%blo,%bhi}, %rd51;
	mul.lo.u32 	%r0, %alo, %blo;
	mul.hi.u32 	%r1, %alo, %blo;
	mad.lo.cc.u32 	%r1, %alo, %bhi, %r1;
	madc.hi.u32 	%r2, %alo, %bhi, 0;
	mad.lo.cc.u32 	%r1, %ahi, %blo, %r1;
	madc.hi.cc.u32 	%r2, %ahi, %blo, %r2;
	madc.hi.u32 	%r3, %ahi, %bhi, 0;
	mad.lo.cc.u32 	%r2, %ahi, %bhi, %r2;
	addc.u32 	%r3, %r3, 0;
	mov.b64 	%rd52, {%r0,%r1};
	mov.b64 	%rd53, {%r2,%r3};
	}
	setp.gt.s64 	%p9, %rd53, 0;
	{
	.reg .u32 %r0, %r1, %r2, %r3, %a0, %a1, %a2, %a3, %b0, %b1, %b2, %b3;
	mov.b64 	{%a0,%a1}, %rd52;
	mov.b64 	{%a2,%a3}, %rd53;
	mov.b64 	{%b0,%b1}, %rd52;
	mov.b64 	{%b2,%b3}, %rd53;
	add.cc.u32 	%r0, %a0, %b0;
	addc.cc.u32 	%r1, %a1, %b1;
	addc.cc.u32 	%r2, %a2, %b2;
	addc.u32 	%r3, %a3, %b3;
	mov.b64 	%rd54, {%r0,%r1};
	mov.b64 	%rd55, {%r2,%r3};
	}
	selp.b64 	%rd56, %rd55, %rd53, %p9;
	selp.s64 	%rd57, -1, 0, %p9;
	sub.s64 	%rd58, %rd57, %rd15;
	cvt.u64.u32 	%rd59, %r17;
	shl.b64 	%rd60, %rd59, 32;
	add.s64 	%rd61, %rd56, 1;
	shr.u64 	%rd62, %rd61, 10;
	add.s64 	%rd63, %rd62, 1;
	shr.u64 	%rd64, %rd63, 1;
	shl.b64 	%rd65, %rd58, 52;
	add.s64 	%rd66, %rd65, %rd64;
	add.s64 	%rd67, %rd66, 4602678819172646912;
	or.b64  	%rd68, %rd67, %rd60;
	mov.b64 	%fd4, %rd68;
$L__BB1_9:
	st.param.f64 	[func_retval0], %fd4;
	st.param.b32 	[func_retval0+8], %r46;
	ret;

}


// ===== COMPILED SASS (sm_100) =====

	.target	sm_100

	.elftype	@"ET_EXEC"


//--------------------- .note.nv.tkinfo           --------------------------
	.section	.note.nv.tkinfo,"",@"SHT_NOTE"
	.sectionflags	@"SHF_NOTE_NV_TKINFO"
	.tkinfo
        /*0018*/ 	.word	0x00000002
        /*0030*/ 	.string	""
        /*0030*/ 	.string	"ptxas"
        /*0030*/ 	.string	"Cuda compilation tools, release 13.0, V13.0.88"
        /*0030*/ 	.string	"Build cuda_13.0.r13.0/compiler.36424714_0"
        /*0030*/ 	.string	"-arch sm_100 -m 64 "



//--------------------- .note.nv.cuinfo           --------------------------
	.section	.note.nv.cuinfo,"",@"SHT_NOTE"
	.sectionflags	@"SHF_NOTE_NV_CUINFO"
        /*0018*/ 	.short	0x0002
        /*001a*/ 	.short	0x0064
        /*001c*/ 	.short	0x0082
	.zero		2


//--------------------- .nv.info                  --------------------------
	.section	.nv.info,"",@"SHT_CUDA_INFO"
	.align	4


	//----- nvinfo : EIATTR_REGCOUNT
	.align		4
        /*0000*/ 	.byte	0x04, 0x2f
        /*0002*/ 	.short	(.L_3 - .L_2)
	.align		4
.L_2:
        /*0004*/ 	.word	index@(mandelbrotFullAutoPrecise02)
        /*0008*/ 	.word	0x00000021


	//----- nvinfo : EIATTR_FRAME_SIZE
	.align		4
.L_3:
        /*000c*/ 	.byte	0x04, 0x11
        /*000e*/ 	.short	(.L_5 - .L_4)
	.align		4
.L_4:
        /*0010*/ 	.word	index@($mandelbrotFullAutoPrecise02$__internal_trig_reduction_slowpathd)
        /*0014*/ 	.word	0x00000028


	//----- nvinfo : EIATTR_FRAME_SIZE
	.align		4
.L_5:
        /*0018*/ 	.byte	0x04, 0x11
        /*001a*/ 	.short	(.L_7 - .L_6)
	.align		4
.L_6:
        /*001c*/ 	.word	index@($__internal_1_$__cuda_sm20_dsqrt_rn_f64_mediumpath_v1)
        /*0020*/ 	.word	0x00000028


	//----- nvinfo : EIATTR_FRAME_SIZE
	.align		4
.L_7:
        /*0024*/ 	.byte	0x04, 0x11
        /*0026*/ 	.short	(.L_9 - .L_8)
	.align		4
.L_8:
        /*0028*/ 	.word	index@($__internal_0_$__cuda_sm20_div_rn_f64_full)
        /*002c*/ 	.word	0x00000028


	//----- nvinfo : EIATTR_FRAME_SIZE
	.align		4
.L_9:
        /*0030*/ 	.byte	0x04, 0x11
        /*0032*/ 	.short	(.L_11 - .L_10)
	.align		4
.L_10:
        /*0034*/ 	.word	index@(mandelbrotFullAutoPrecise02)
        /*0038*/ 	.word	0x00000028


	//----- nvinfo : EIATTR_MIN_STACK_SIZE
	.align		4
.L_11:
        /*003c*/ 	.byte	0x04, 0x12
        /*003e*/ 	.short	(.L_13 - .L_12)
	.align		4
.L_12:
        /*0040*/ 	.word	index@(mandelbrotFullAutoPrecise02)
        /*0044*/ 	.word	0x00000028
.L_13:


//--------------------- .nv.compat                --------------------------
	.section	.nv.compat,"",@"SHT_CUDA_COMPAT_INFO"
	.align	4
        /*0000*/ 	.byte	0x02, 0x09, 0x00, 0x00, 0x02, 0x02, 0x01, 0x00, 0x02, 0x05, 0x05, 0x00, 0x03, 0x07, 0x01, 0x01
        /*0010*/ 	.byte	0x02, 0x03, 0x00, 0x00, 0x02, 0x06, 0x01, 0x00, 0x04, 0x0b, 0x08, 0x00, 0x01, 0x00, 0x00, 0x00
        /*0020*/ 	.byte	0x00, 0x00, 0x00, 0x00


//--------------------- .nv.info.mandelbrotFullAutoPrecise02 --------------------------
	.section	.nv.info.mandelbrotFullAutoPrecise02,"",@"SHT_CUDA_INFO"
	.sectionflags	@""
	.align	4


	//----- nvinfo : EIATTR_CUDA_API_VERSION
	.align		4
        /*0000*/ 	.byte	0x04, 0x37
        /*0002*/ 	.short	(.L_15 - .L_14)
.L_14:
        /*0004*/ 	.word	0x00000082


	//----- nvinfo : EIATTR_KPARAM_INFO
	.align		4
.L_15:
        /*0008*/ 	.byte	0x04, 0x17
        /*000a*/ 	.short	(.L_17 - .L_16)
.L_16:
        /*000c*/ 	.word	0x00000000
        /*0010*/ 	.short	0x0008
        /*0012*/ 	.short	0x002c
        /*0014*/ 	.byte	0x00, 0xf0, 0x11, 0x00


	//----- nvinfo : EIATTR_KPARAM_INFO
	.align		4
.L_17:
        /*0018*/ 	.byte	0x04, 0x17
        /*001a*/ 	.short	(.L_19 - .L_18)
.L_18:
        /*001c*/ 	.word	0x00000000
        /*0020*/ 	.short	0x0007
        /*0022*/ 	.short	0x0028
        /*0024*/ 	.byte	0x00, 0xf0, 0x11, 0x00


	//----- nvinfo : EIATTR_KPARAM_INFO
	.align		4
.L_19:
        /*0028*/ 	.byte	0x04, 0x17
        /*002a*/ 	.short	(.L_21 - .L_20)
.L_20:
        /*002c*/ 	.word	0x00000000
        /*0030*/ 	.short	0x0006
        /*0032*/ 	.short	0x0024
        /*0034*/ 	.byte	0x00, 0xf0, 0x11, 0x00


	//----- nvinfo : EIATTR_KPARAM_INFO
	.align		4
.L_21:
        /*0038*/ 	.byte	0x04, 0x17
        /*003a*/ 	.short	(.L_23 - .L_22)
.L_22:
        /*003c*/ 	.word	0x00000000
        /*0040*/ 	.short	0x0005
        /*0042*/ 	.short	0x0020
        /*0044*/ 	.byte	0x00, 0xf0, 0x11, 0x00


	//----- nvinfo : EIATTR_KPARAM_INFO
	.align		4
.L_23:
        /*0048*/ 	.byte	0x04, 0x17
        /*004a*/ 	.short	(.L_25 - .L_24)
.L_24:
        /*004c*/ 	.word	0x00000000
        /*0050*/ 	.short	0x0004
        /*0052*/ 	.short	0x0018
        /*0054*/ 	.byte	0x00, 0xf0, 0x21, 0x00


	//----- nvinfo : EIATTR_KPARAM_INFO
	.align		4
.L_25:
        /*0058*/ 	.byte	0x04, 0x17
        /*005a*/ 	.short	(.L_27 - .L_26)
.L_26:
        /*005c*/ 	.word	0x00000000
        /*0060*/ 	.short	0x0003
        /*0062*/ 	.short	0x0014
        /*0064*/ 	.byte	0x00, 0xf0, 0x11, 0x00


	//----- nvinfo : EIATTR_KPARAM_INFO
	.align		4
.L_27:
        /*0068*/ 	.byte	0x04, 0x17
        /*006a*/ 	.short	(.L_29 - .L_28)
.L_28:
        /*006c*/ 	.word	0x00000000
        /*0070*/ 	.short	0x0002
        /*0072*/ 	.short	0x0010
        /*0074*/ 	.byte	0x00, 0xf0, 0x11, 0x00


	//----- nvinfo : EIATTR_KPARAM_INFO
	.align		4
.L_29:
        /*0078*/ 	.byte	0x04, 0x17
        /*007a*/ 	.short	(.L_31 - .L_30)
.L_30:
        /*007c*/ 	.word	0x00000000
        /*0080*/ 	.short	0x0001
        /*0082*/ 	.short	0x0008
        /*0084*/ 	.byte	0x00, 0xf5, 0x21, 0x00


	//----- nvinfo : EIATTR_KPARAM_INFO
	.align		4
.L_31:
        /*0088*/ 	.byte	0x04, 0x17
        /*008a*/ 	.short	(.L_33 - .L_32)
.L_32:
        /*008c*/ 	.word	0x00000000
        /*0090*/ 	.short	0x0000
        /*0092*/ 	.short	0x0000
        /*0094*/ 	.byte	0x00, 0xf5, 0x21, 0x00


	//----- nvinfo : EIATTR_SPARSE_MMA_MASK
	.align		4
.L_33:
        /*0098*/ 	.byte	0x03, 0x50
        /*009a*/ 	.short	0x0000


	//----- nvinfo : EIATTR_MAXREG_COUNT
	.align		4
        /*009c*/ 	.byte	0x03, 0x1b
        /*009e*/ 	.short	0x00ff


	//----- nvinfo : EIATTR_MERCURY_ISA_VERSION
	.align		4
        /*00a0*/ 	.byte	0x03, 0x5f
        /*00a2*/ 	.short	0x0101


	//----- nvinfo : EIATTR_VRC_CTA_INIT_COUNT
	.align		4
        /*00a4*/ 	.byte	0x02, 0x4a
	.zero		1
	.zero		1


	//----- nvinfo : EIATTR_EXIT_INSTR_OFFSETS
	.align		4
        /*00a8*/ 	.byte	0x04, 0x1c
        /*00aa*/ 	.short	(.L_35 - .L_34)


	//   ....[0]....
.L_34:
        /*00ac*/ 	.word	0x000000d0


	//   ....[1]....
        /*00b0*/ 	.word	0x00002ae0


	//----- nvinfo : EIATTR_CRS_STACK_SIZE
	.align		4
.L_35:
        /*00b4*/ 	.byte	0x04, 0x1e
        /*00b6*/ 	.short	(.L_37 - .L_36)
.L_36:
        /*00b8*/ 	.word	0x00000000


	//----- nvinfo : EIATTR_CBANK_PARAM_SIZE
	.align		4
.L_37:
        /*00bc*/ 	.byte	0x03, 0x19
        /*00be*/ 	.short	0x0030


	//----- nvinfo : EIATTR_PARAM_CBANK
	.align		4
        /*00c0*/ 	.byte	0x04, 0x0a
        /*00c2*/ 	.short	(.L_39 - .L_38)
	.align		4
.L_38:
        /*00c4*/ 	.word	index@(.nv.constant0.mandelbrotFullAutoPrecise02)
        /*00c8*/ 	.short	0x0380
        /*00ca*/ 	.short	0x0030


	//----- nvinfo : EIATTR_SW_WAR
	.align		4
.L_39:
        /*00cc*/ 	.byte	0x04, 0x36
        /*00ce*/ 	.short	(.L_41 - .L_40)
.L_40:
        /*00d0*/ 	.word	0x00000008
.L_41:


//--------------------- .nv.callgraph             --------------------------
	.section	.nv.callgraph,"",@"SHT_CUDA_CALLGRAPH"
	.align	4
	.sectionentsize	8
	.align		4
        /*0000*/ 	.word	0x00000000
	.align		4
        /*0004*/ 	.word	0xffffffff
	.align		4
        /*0008*/ 	.word	0x00000000
	.align		4
        /*000c*/ 	.word	0xfffffffe
	.align		4
        /*0010*/ 	.word	0x00000000
	.align		4
        /*0014*/ 	.word	0xfffffffd
	.align		4
        /*0018*/ 	.word	0x00000000
	.align		4
        /*001c*/ 	.word	0xfffffffc


//--------------------- .nv.constant4             --------------------------
	.section	.nv.constant4,"a",@progbits
	.align	8
	.align		8
.nv.constant4:
        /*0000*/ 	.dword	__cudart_i2opi_d
	.align		8
        /*0008*/ 	.dword	__cudart_sin_cos_coeffs


//--------------------- .text.mandelbrotFullAutoPrecise02 --------------------------
	.section	.text.mandelbrotFullAutoPrecise02,"ax",@progbits
	.align	128
        .global         mandelbrotFullAutoPrecise02
        .type           mandelbrotFullAutoPrecise02,@function
        .size           mandelbrotFullAutoPrecise02,(.L_x_44 - mandelbrotFullAutoPrecise02)
        .other          mandelbrotFullAutoPrecise02,@"STO_CUDA_ENTRY STV_DEFAULT"
mandelbrotFullAutoPrecise02:
.text.mandelbrotFullAutoPrecise02:
[----:B------:R-:W0:Y:S01]  /*0000*/  LDC R1, c[0x0][0x37c] ;  /* 0x0000df00ff017b82 */ /* 0x000e220000000800 */
[----:B------:R-:W1:Y:S07]  /*0010*/  S2R R2, SR_TID.Y ;  /* 0x0000000000027919 */ /* 0x000e6e0000002200 */
[----:B------:R-:W2:Y:S01]  /*0020*/  LDC R0, c[0x0][0x360] ;  /* 0x0000d800ff007b82 */ /* 0x000ea20000000800 */
[----:B------:R-:W3:Y:S01]  /*0030*/  LDCU.64 UR6, c[0x0][0x390] ;  /* 0x00007200ff0677ac */ /* 0x000ee20008000a00 */
[----:B0-----:R-:W-:Y:S01]  /*0040*/  VIADD R1, R1, 0xffffffd8 ;  /* 0xffffffd801017836 */ /* 0x001fe20000000000 */
[----:B------:R-:W2:Y:S05]  /*0050*/  S2R R5, SR_TID.X ;  /* 0x0000000000057919 */ /* 0x000eaa0000002100 */
[----:B------:R-:W1:Y:S08]  /*0060*/  S2UR UR5, SR_CTAID.Y ;  /* 0x00000000000579c3 */ /* 0x000e700000002600 */
[----:B------:R-:W1:Y:S08]  /*0070*/  LDC R3, c[0x0][0x364] ;  /* 0x0000d900ff037b82 */ /* 0x000e700000000800 */
[----:B------:R-:W2:Y:S01]  /*0080*/  S2UR UR4, SR_CTAID.X ;  /* 0x00000000000479c3 */ /* 0x000ea20000002500 */
[----:B-1----:R-:W-:-:S05]  /*0090*/  IMAD R3, R3, UR5, R2 ;  /* 0x0000000503037c24 */ /* 0x002fca000f8e0202 */
[----:B---3--:R-:W-:Y:S01]  /*00a0*/  ISETP.GE.AND P0, PT, R3, UR7, PT ;  /* 0x0000000703007c0c */ /* 0x008fe2000bf06270 */
[----:B--2---:R-:W-:-:S05]  /*00b0*/  IMAD R0, R0, UR4, R5 ;  /* 0x0000000400007c24 */ /* 0x004fca000f8e0205 */
[----:B------:R-:W-:-:S13]  /*00c0*/  ISETP.GE.OR P0, PT, R0, UR6, P0 ;  /* 0x0000000600007c0c */ /* 0x000fda0008706670 */
[----:B------:R-:W-:Y:S05]  /*00d0*/  @P0 EXIT ;  /* 0x000000000000094d */ /* 0x000fea0003800000 */
[----:B------:R-:W0:Y:S02]  /*00e0*/  LDC.64 R12, c[0x0][0x398] ;  /* 0x0000e600ff0c7b82 */ /* 0x000e240000000a00 */
[----:B0-----:R-:W-:-:S10]  /*00f0*/  DADD R12, R12, 1 ;  /* 0x3ff000000c0c7429 */ /* 0x001fd40000000000 */
[----:B------:R-:W-:Y:S01]  /*0100*/  ISETP.GT.AND P0, PT, R13, 0xfffff, PT ;  /* 0x000fffff0d00780c */ /* 0x000fe20003f04270 */
[----:B------:R-:W-:Y:S02]  /*0110*/  IMAD.MOV.U32 R4, RZ, RZ, R12 ;  /* 0x000000ffff047224 */ /* 0x000fe400078e000c */
[----:B------:R-:W-:-:S10]  /*0120*/  IMAD.MOV.U32 R5, RZ, RZ, R13 ;  /* 0x000000ffff057224 */ /* 0x000fd400078e000d */
[----:B------:R-:W-:-:S10]  /*0130*/  @!P0 DMUL R4, R4, 1.80143985094819840000e+16 ;  /* 0x4350000004048828 */ /* 0x000fd40000000000 */
[----:B------:R-:W-:Y:S02]  /*0140*/  @!P0 IMAD.MOV.U32 R13, RZ, RZ, R5 ;  /* 0x000000ffff0d8224 */ /* 0x000fe400078e0005 */
[----:B------:R-:W-:Y:S02]  /*0150*/  @!P0 IMAD.MOV.U32 R12, RZ, RZ, R4 ;  /* 0x000000ffff0c8224 */ /* 0x000fe400078e0004 */
[----:B------:R-:W-:-:S05]  /*0160*/  VIADD R2, R13, 0xffffffff ;  /* 0xffffffff0d027836 */ /* 0x000fca0000000000 */
[----:B------:R-:W-:Y:S01]  /*0170*/  ISETP.GT.U32.AND P1, PT, R2, 0x7feffffe, PT ;  /* 0x7feffffe0200780c */ /* 0x000fe20003f24070 */
[----:B------:R-:W-:Y:S02]  /*0180*/  IMAD.MOV.U32 R2, RZ, RZ, -0x3ff ;  /* 0xfffffc01ff027424 */ /* 0x000fe400078e00ff */
[----:B------:R-:W-:-:S10]  /*0190*/  @!P0 IMAD.MOV.U32 R2, RZ, RZ, -0x435 ;  /* 0xfffffbcbff028424 */ /* 0x000fd400078e00ff */
[----:B------:R-:W-:Y:S05]  /*01a0*/  @P1 BRA `(.L_x_0) ;  /* 0x0000000400041947 */ /* 0x000fea0003800000 */
[----:B------:R-:W-:Y:S01]  /*01b0*/  LOP3.LUT R4, R13, 0xfffff, RZ, 0xc0, !PT ;  /* 0x000fffff0d047812 */ /* 0x000fe200078ec0ff */
[----:B------:R-:W-:Y:S01]  /*01c0*/  IMAD.MOV.U32 R6, RZ, RZ, RZ ;  /* 0x000000ffff067224 */ /* 0x000fe200078e00ff */
[----:B------:R-:W-:Y:S01]  /*01d0*/  MOV R16, 0x8b7a8b04 ;  /* 0x8b7a8b0400107802 */ /* 0x000fe20000000f00 */
[----:B------:R-:W-:Y:S01]  /*01e0*/  IMAD.MOV.U32 R17, RZ, RZ, 0x3ed0ee25 ;  /* 0x3ed0ee25ff117424 */ /* 0x000fe200078e00ff */
[----:B------:R-:W-:Y:S01]  /*01f0*/  LOP3.LUT R5, R4, 0x3ff00000, RZ, 0xfc, !PT ;  /* 0x3ff0000004057812 */ /* 0x000fe200078efcff */
[----:B------:R-:W-:Y:S01]  /*0200*/  IMAD.MOV.U32 R4, RZ, RZ, R12 ;  /* 0x000000ffff047224 */ /* 0x000fe200078e000c */
[----:B------:R-:W-:Y:S01]  /*0210*/  UMOV UR4, 0x3ae80f1e ;  /* 0x3ae80f1e00047882 */ /* 0x000fe20000000000 */
[----:B------:R-:W-:Y:S01]  /*0220*/  UMOV UR5, 0x3eb1380b ;  /* 0x3eb1380b00057882 */ /* 0x000fe20000000000 */
[----:B------:R-:W-:Y:S01]  /*0230*/  ISETP.GE.U32.AND P0, PT, R5, 0x3ff6a09f, PT ;  /* 0x3ff6a09f0500780c */ /* 0x000fe20003f06070 */
[----:B------:R-:W-:Y:S01]  /*0240*/  IMAD.MOV.U32 R19, RZ, RZ, 0x43300000 ;  /* 0x43300000ff137424 */ /* 0x000fe200078e00ff */
[----:B------:R-:W-:Y:S01]  /*0250*/  LEA.HI R2, R13, R2, RZ, 0xc ;  /* 0x000000020d027211 */ /* 0x000fe200078f60ff */
[----:B------:R-:W-:Y:S01]  /*0260*/  UMOV UR6, 0x80000000 ;  /* 0x8000000000067882 */ /* 0x000fe20000000000 */
[----:B------:R-:W-:-:S09]  /*0270*/  UMOV UR7, 0x43300000 ;  /* 0x4330000000077882 */ /* 0x000fd20000000000 */
[----:B------:R-:W-:Y:S02]  /*0280*/  @P0 VIADD R7, R5, 0xfff00000 ;  /* 0xfff0000005070836 */ /* 0x000fe40000000000 */
[----:B------:R-:W-:Y:S02]  /*0290*/  @P0 VIADD R2, R2, 0x1 ;  /* 0x0000000102020836 */ /* 0x000fe40000000000 */
[----:B------:R-:W-:-:S03]  /*02a0*/  @P0 IMAD.MOV.U32 R5, RZ, RZ, R7 ;  /* 0x000000ffff050224 */ /* 0x000fc600078e0007 */
[----:B------:R-:W-:-:S03]  /*02b0*/  LOP3.LUT R18, R2, 0x80000000, RZ, 0x3c, !PT ;  /* 0x8000000002127812 */ /* 0x000fc600078e3cff */
[C---:B------:R-:W-:Y:S02]  /*02c0*/  DADD R14, R4.reuse, 1 ;  /* 0x3ff00000040e7429 */ /* 0x040fe40000000000 */
[----:B------:R-:W-:-:S04]  /*02d0*/  DADD R4, R4, -1 ;  /* 0xbff0000004047429 */ /* 0x000fc80000000000 */
[----:B------:R-:W0:Y:S02]  /*02e0*/  MUFU.RCP64H R7, R15 ;  /* 0x0000000f00077308 */ /* 0x000e240000001800 */
[----:B0-----:R-:W-:-:S08]  /*02f0*/  DFMA R8, -R14, R6, 1 ;  /* 0x3ff000000e08742b */ /* 0x001fd00000000106 */
[----:B------:R-:W-:-:S08]  /*0300*/  DFMA R8, R8, R8, R8 ;  /* 0x000000080808722b */ /* 0x000fd00000000008 */
[----:B------:R-:W-:-:S08]  /*0310*/  DFMA R6, R6, R8, R6 ;  /* 0x000000080606722b */ /* 0x000fd00000000006 */
[----:B------:R-:W-:-:S08]  /*0320*/  DMUL R8, R4, R6 ;  /* 0x0000000604087228 */ /* 0x000fd00000000000 */
[----:B------:R-:W-:-:S08]  /*0330*/  DFMA R8, R4, R6, R8 ;  /* 0x000000060408722b */ /* 0x000fd00000000008 */
[----:B------:R-:W-:Y:S02]  /*0340*/  DMUL R10, R8, R8 ;  /* 0x00000008080a7228 */ /* 0x000fe40000000000 */
[----:B------:R-:W-:-:S06]  /*0350*/  DADD R12, R4, -R8 ;  /* 0x00000000040c7229 */ /* 0x000fcc0000000808 */
[----:B------:R-:W-:Y:S01]  /*0360*/  DFMA R14, R10, UR4, R16 ;  /* 0x000000040a0e7c2b */ /* 0x000fe20008000010 */
[----:B------:R-:W-:Y:S01]  /*0370*/  UMOV UR4, 0x9f02676f ;  /* 0x9f02676f00047882 */ /* 0x000fe20000000000 */
[----:B------:R-:W-:Y:S01]  /*0380*/  UMOV UR5, 0x3ef3b266 ;  /* 0x3ef3b26600057882 */ /* 0x000fe20000000000 */
[----:B------:R-:W-:Y:S02]  /*0390*/  DADD R16, R12, R12 ;  /* 0x000000000c107229 */ /* 0x000fe4000000000c */
[----:B------:R-:W-:Y:S01]  /*03a0*/  DADD R12, R18, -UR6 ;  /* 0x80000006120c7e29 */ /* 0x000fe20008000000 */
[----:B------:R-:W-:Y:S01]  /*03b0*/  UMOV UR6, 0xfefa39ef ;  /* 0xfefa39ef00067882 */ /* 0x000fe20000000000 */
[----:B------:R-:W-:Y:S01]  /*03c0*/  UMOV UR7, 0x3fe62e42 ;  /* 0x3fe62e4200077882 */ /* 0x000fe20000000000 */
[----:B------:R-:W-:Y:S01]  /*03d0*/  DFMA R14, R10, R14, UR4 ;  /* 0x000000040a0e7e2b */ /* 0x000fe2000800000e */
[----:B------:R-:W-:Y:S01]  /*03e0*/  UMOV UR4, 0xa9ab0956 ;  /* 0xa9ab095600047882 */ /* 0x000fe20000000000 */
[----:B------:R-:W-:Y:S01]  /*03f0*/  UMOV UR5, 0x3f1745cb ;  /* 0x3f1745cb00057882 */ /* 0x000fe20000000000 */
[----:B------:R-:W-:-:S02]  /*0400*/  DFMA R16, R4, -R8, R16 ;  /* 0x800000080410722b */ /* 0x000fc40000000010 */
[----:B------:R-:W-:-:S03]  /*0410*/  DFMA R4, R12, UR6, R8 ;  /* 0x000000060c047c2b */ /* 0x000fc60008000008 */
[----:B------:R-:W-:Y:S01]  /*0420*/  DFMA R14, R10, R14, UR4 ;  /* 0x000000040a0e7e2b */ /* 0x000fe2000800000e */
[----:B------:R-:W-:Y:S01]  /*0430*/  UMOV UR4, 0x2d1b5154 ;  /* 0x2d1b515400047882 */ /* 0x000fe20000000000 */
[----:B------:R-:W-:Y:S01]  /*0440*/  UMOV UR5, 0x3f3c71c7 ;  /* 0x3f3c71c700057882 */ /* 0x000fe20000000000 */
[----:B------:R-:W-:-:S05]  /*0450*/  DMUL R16, R6, R16 ;  /* 0x0000001006107228 */ /* 0x000fca0000000000 */
[----:B------:R-:W-:Y:S01]  /*0460*/  DFMA R14, R10, R14, UR4 ;  /* 0x000000040a0e7e2b */ /* 0x000fe2000800000e */
[----:B------:R-:W-:Y:S01]  /*0470*/  UMOV UR4, 0x923be72d ;  /* 0x923be72d00047882 */ /* 0x000fe20000000000 */
[----:B------:R-:W-:-:S06]  /*0480*/  UMOV UR5, 0x3f624924 ;  /* 0x3f62492400057882 */ /* 0x000fcc0000000000 */
        /* <DEDUP_REMOVED lines=8> */
[----:B------:R-:W-:Y:S02]  /*0510*/  UMOV UR5, 0x3fe62e42 ;  /* 0x3fe62e4200057882 */ /* 0x000fe40000000000 */
[----:B------:R-:W-:Y:S01]  /*0520*/  DFMA R18, R12, -UR4, R4 ;  /* 0x800000040c127c2b */ /* 0x000fe20008000004 */
[----:B------:R-:W-:Y:S01]  /*0530*/  UMOV UR4, 0x3b39803f ;  /* 0x3b39803f00047882 */ /* 0x000fe20000000000 */
[----:B------:R-:W-:Y:S02]  /*0540*/  UMOV UR5, 0x3c7abc9e ;  /* 0x3c7abc9e00057882 */ /* 0x000fe40000000000 */
[----:B------:R-:W-:-:S04]  /*0550*/  DMUL R14, R10, R14 ;  /* 0x0000000e0a0e7228 */ /* 0x000fc80000000000 */
[----:B------:R-:W-:-:S04]  /*0560*/  DADD R18, -R8, R18 ;  /* 0x0000000008127229 */ /* 0x000fc80000000112 */
[----:B------:R-:W-:-:S08]  /*0570*/  DFMA R14, R8, R14, R16 ;  /* 0x0000000e080e722b */ /* 0x000fd00000000010 */
[----:B------:R-:W-:-:S08]  /*0580*/  DADD R14, R14, -R18 ;  /* 0x000000000e0e7229 */ /* 0x000fd00000000812 */
[----:B------:R-:W-:-:S08]  /*0590*/  DFMA R14, R12, UR4, R14 ;  /* 0x000000040c0e7c2b */ /* 0x000fd0000800000e */
[----:B------:R-:W-:Y:S01]  /*05a0*/  DADD R14, R4, R14 ;  /* 0x00000000040e7229 */ /* 0x000fe2000000000e */
[----:B------:R-:W-:Y:S10]  /*05b0*/  BRA `(.L_x_1) ;  /* 0x0000000000187947 */ /* 0x000ff40003800000 */
.L_x_0:
[----:B------:R-:W-:Y:S01]  /*05c0*/  IMAD.MOV.U32 R6, RZ, RZ, 0x0 ;  /* 0x00000000ff067424 */ /* 0x000fe200078e00ff */
[----:B------:R-:W-:Y:S01]  /*05d0*/  LOP3.LUT P0, RZ, R5, 0x7fffffff, RZ, 0xc0, !PT ;  /* 0x7fffffff05ff7812 */ /* 0x000fe2000780c0ff */
[----:B------:R-:W-:-:S06]  /*05e0*/  IMAD.MOV.U32 R7, RZ, RZ, 0x7ff00000 ;  /* 0x7ff00000ff077424 */ /* 0x000fcc00078e00ff */
[----:B------:R-:W-:-:S10]  /*05f0*/  DFMA R6, R4, R6, +INF ;  /* 0x7ff000000406742b */ /* 0x000fd40000000006 */
[----:B------:R-:W-:Y:S02]  /*0600*/  FSEL R14, R6, RZ, P0 ;  /* 0x000000ff060e7208 */ /* 0x000fe40000000000 */
[----:B------:R-:W-:-:S07]  /*0610*/  FSEL R15, R7, -QNAN , P0 ;  /* 0xfff00000070f7808 */ /* 0x000fce0000000000 */
.L_x_1:
[----:B------:R-:W0:Y:S01]  /*0620*/  MUFU.RSQ64H R5, R15 ;  /* 0x0000000f00057308 */ /* 0x000e220000001c00 */
[----:B------:R-:W-:Y:S01]  /*0630*/  VIADD R4, R15, 0xfcb00000 ;  /* 0xfcb000000f047836 */ /* 0x000fe20000000000 */
[----:B------:R-:W1:Y:S01]  /*0640*/  LDCU UR4, c[0x0][0x3a0] ;  /* 0x00007400ff0477ac */ /* 0x000e620008000800 */
[----:B------:R-:W-:Y:S02]  /*0650*/  IMAD.MOV.U32 R8, RZ, RZ, 0x0 ;  /* 0x00000000ff087424 */ /* 0x000fe400078e00ff */
[----:B------:R-:W-:Y:S01]  /*0660*/  IMAD.MOV.U32 R9, RZ, RZ, 0x3fd80000 ;  /* 0x3fd80000ff097424 */ /* 0x000fe200078e00ff */
[----:B------:R-:W-:Y:S01]  /*0670*/  ISETP.GE.U32.AND P0, PT, R4, 0x7ca00000, PT ;  /* 0x7ca000000400780c */ /* 0x000fe20003f06070 */
[----:B0-----:R-:W-:Y:S01]  /*0680*/  DMUL R6, R4, R4 ;  /* 0x0000000404067228 */ /* 0x001fe20000000000 */
[----:B-1----:R-:W-:-:S04]  /*0690*/  UISETP.LT.AND UP0, UPT, UR4, 0x3e8, UPT ;  /* 0x000003e80400788c */ /* 0x002fc8000bf01270 */
[----:B------:R-:W-:-:S03]  /*06a0*/  USEL UR4, UR4, 0x3e8, UP0 ;  /* 0x000003e804047887 */ /* 0x000fc60008000000 */
[----:B------:R-:W-:Y:S01]  /*06b0*/  DFMA R6, -R6, R14, 1 ;  /* 0x3ff000000606742b */ /* 0x000fe2000000010e */
[----:B------:R-:W-:-:S04]  /*06c0*/  UISETP.LT.AND UP0, UPT, UR4, 0x1, UPT ;  /* 0x000000010400788c */ /* 0x000fc8000bf01270 */
[----:B------:R-:W-:-:S03]  /*06d0*/  USEL UR4, UR4, 0x1, !UP0 ;  /* 0x0000000104047887 */ /* 0x000fc6000c000000 */
[----:B------:R-:W-:Y:S02]  /*06e0*/  DFMA R8, R6, R8, 0.5 ;  /* 0x3fe000000608742b */ /* 0x000fe40000000008 */
[----:B------:R-:W-:-:S08]  /*06f0*/  DMUL R6, R4, R6 ;  /* 0x0000000604067228 */ /* 0x000fd00000000000 */
[----:B------:R-:W-:-:S08]  /*0700*/  DFMA R10, R8, R6, R4 ;  /* 0x00000006080a722b */ /* 0x000fd00000000004 */
[----:B------:R-:W-:Y:S02]  /*0710*/  DMUL R12, R10, R14 ;  /* 0x0000000e0a0c7228 */ /* 0x000fe40000000000 */
[----:B------:R-:W-:Y:S02]  /*0720*/  VIADD R9, R11, 0xfff00000 ;  /* 0xfff000000b097836 */ /* 0x000fe40000000000 */
[----:B------:R-:W-:-:S04]  /*0730*/  IMAD.MOV.U32 R8, RZ, RZ, R10 ;  /* 0x000000ffff087224 */ /* 0x000fc800078e000a */
[----:B------:R-:W-:-:S08]  /*0740*/  DFMA R16, R12, -R12, R14 ;  /* 0x8000000c0c10722b */ /* 0x000fd0000000000e */
[----:B------:R-:W-:Y:S01]  /*0750*/  DFMA R6, R16, R8, R12 ;  /* 0x000000081006722b */ /* 0x000fe2000000000c */
[----:B------:R-:W-:Y:S10]  /*0760*/  @!P0 BRA `(.L_x_2) ;  /* 0x0000000000288947 */ /* 0x000ff40003800000 */
[----:B------:R-:W-:Y:S01]  /*0770*/  MOV R5, R15 ;  /* 0x0000000f00057202 */ /* 0x000fe20000000f00 */
[----:B------:R-:W-:Y:S01]  /*0780*/  IMAD.MOV.U32 R15, RZ, RZ, R13 ;  /* 0x000000ffff0f7224 */ /* 0x000fe200078e000d */
[----:B------:R-:W-:Y:S01]  /*0790*/  MOV R2, 0x7f0 ;  /* 0x000007f000027802 */ /* 0x000fe20000000f00 */
[----:B------:R-:W-:Y:S02]  /*07a0*/  IMAD.MOV.U32 R6, RZ, RZ, R10 ;  /* 0x000000ffff067224 */ /* 0x000fe400078e000a */
[----:B------:R-:W-:Y:S02]  /*07b0*/  IMAD.MOV.U32 R8, RZ, RZ, R14 ;  /* 0x000000ffff087224 */ /* 0x000fe400078e000e */
[----:B------:R-:W-:Y:S02]  /*07c0*/  IMAD.MOV.U32 R7, RZ, RZ, R4 ;  /* 0x000000ffff077224 */ /* 0x000fe400078e0004 */
[----:B------:R-:W-:-:S07]  /*07d0*/  IMAD.MOV.U32 R13, RZ, RZ, R9 ;  /* 0x000000ffff0d7224 */ /* 0x000fce00078e0009 */
[----:B------:R-:W-:Y:S05]  /*07e0*/  CALL.REL.NOINC `($__internal_1_$__cuda_sm20_dsqrt_rn_f64_mediumpath_v1) ;  /* 0x0000002800347944 */ /* 0x000fea0003c00000 */
[----:B------:R-:W-:Y:S02]  /*07f0*/  IMAD.MOV.U32 R6, RZ, RZ, R5 ;  /* 0x000000ffff067224 */ /* 0x000fe400078e0005 */
[----:B------:R-:W-:-:S07]  /*0800*/  IMAD.MOV.U32 R7, RZ, RZ, R8 ;  /* 0x000000ffff077224 */ /* 0x000fce00078e0008 */
.L_x_2:
[----:B------:R-:W0:Y:S01]  /*0810*/  LDCU.64 UR6, c[0x0][0x398] ;  /* 0x00007300ff0677ac */ /* 0x000e220008000a00 */
[----:B------:R-:W1:Y:S01]  /*0820*/  I2F.F64.U32 R4, UR4 ;  /* 0x0000000400047d12 */ /* 0x000e620008201800 */
[----:B------:R-:W-:Y:S02]  /*0830*/  IMAD.MOV.U32 R20, RZ, RZ, -0x66666666 ;  /* 0x9999999aff147424 */ /* 0x000fe400078e00ff */
[----:B------:R-:W-:Y:S01]  /*0840*/  IMAD.MOV.U32 R21, RZ, RZ, 0x3fb99999 ;  /* 0x3fb99999ff157424 */ /* 0x000fe200078e00ff */
[----:B------:R-:W2:Y:S01]  /*0850*/  LDCU.64 UR4, c[0x0][0x358] ;  /* 0x00006b00ff0477ac */ /* 0x000ea20008000a00 */
[----:B-1----:R-:W-:-:S04]  /*0860*/  DMUL R6, R4, R6 ;  /* 0x0000000604067228 */ /* 0x002fc80000000000 */
[----:B0-----:R-:W-:-:S08]  /*0870*/  DMUL R20, R20, UR6 ;  /* 0x0000000614147c28 */ /* 0x001fd00008000000 */
[----:B------:R-:W-:Y:S01]  /*0880*/  DSETP.NEU.AND P0, PT, |R20|, +INF , PT ;  /* 0x7ff000001400742a */ /* 0x000fe20003f0d200 */
[----:B------:R-:W0:-:S13]  /*0890*/  F2I.F64.TRUNC R7, R6 ;  /* 0x0000000600077311 */ /* 0x000e1a000030d100 */
[----:B------:R-:W-:Y:S01]  /*08a0*/  @!P0 DMUL R22, RZ, R20 ;  /* 0x00000014ff168228 */ /* 0x000fe20000000000 */
[----:B------:R-:W-:Y:S02]  /*08b0*/  @!P0 IMAD.MOV.U32 R2, RZ, RZ, RZ ;  /* 0x000000ffff028224 */ /* 0x000fe400078e00ff */
[----:B0-----:R-:W-:Y:S01]  /*08c0*/  VIADD R4, R7, 0xc8 ;  /* 0x000000c807047836 */ /* 0x001fe20000000000 */
[----:B--2---:R-:W-:Y:S07]  /*08d0*/  @!P0 BRA `(.L_x_3) ;  /* 0x0000000000508947 */ /* 0x004fee0003800000 */
[----:B------:R-:W-:Y:S01]  /*08e0*/  UMOV UR6, 0x6dc9c883 ;  /* 0x6dc9c88300067882 */ /* 0x000fe20000000000 */
[----:B------:R-:W-:Y:S01]  /*08f0*/  UMOV UR7, 0x3fe45f30 ;  /* 0x3fe45f3000077882 */ /* 0x000fe20000000000 */
[C---:B------:R-:W-:Y:S02]  /*0900*/  DSETP.GE.AND P0, PT, |R20|.reuse, 2.14748364800000000000e+09, PT ;  /* 0x41e000001400742a */ /* 0x040fe40003f06200 */
[----:B------:R-:W-:Y:S01]  /*0910*/  DMUL R8, R20, UR6 ;  /* 0x0000000614087c28 */ /* 0x000fe20008000000 */
[----:B------:R-:W-:Y:S01]  /*0920*/  UMOV UR6, 0x54442d18 ;  /* 0x54442d1800067882 */ /* 0x000fe20000000000 */
[----:B------:R-:W-:-:S04]  /*0930*/  UMOV UR7, 0x3ff921fb ;  /* 0x3ff921fb00077882 */ /* 0x000fc80000000000 */
[----:B------:R-:W0:Y:S08]  /*0940*/  F2I.F64 R2, R8 ;  /* 0x0000000800027311 */ /* 0x000e300000301100 */
[----:B0-----:R-:W0:Y:S02]  /*0950*/  I2F.F64 R22, R2 ;  /* 0x0000000200167312 */ /* 0x001e240000201c00 */
[----:B0-----:R-:W-:Y:S01]  /*0960*/  DFMA R10, R22, -UR6, R20 ;  /* 0x80000006160a7c2b */ /* 0x001fe20008000014 */
[----:B------:R-:W-:Y:S01]  /*0970*/  UMOV UR6, 0x33145c00 ;  /* 0x33145c0000067882 */ /* 0x000fe20000000000 */
[----:B------:R-:W-:-:S06]  /*0980*/  UMOV UR7, 0x3c91a626 ;  /* 0x3c91a62600077882 */ /* 0x000fcc0000000000 */
[----:B------:R-:W-:Y:S01]  /*0990*/  DFMA R10, R22, -UR6, R10 ;  /* 0x80000006160a7c2b */ /* 0x000fe2000800000a */
[----:B------:R-:W-:Y:S01]  /*09a0*/  UMOV UR6, 0x252049c0 ;  /* 0x252049c000067882 */ /* 0x000fe20000000000 */
[----:B------:R-:W-:-:S06]  /*09b0*/  UMOV UR7, 0x397b839a ;  /* 0x397b839a00077882 */ /* 0x000fcc0000000000 */
[----:B------:R-:W-:Y:S01]  /*09c0*/  DFMA R22, R22, -UR6, R10 ;  /* 0x8000000616167c2b */ /* 0x000fe2000800000a */
[----:B------:R-:W-:Y:S10]  /*09d0*/  @!P0 BRA `(.L_x_3) ;  /* 0x0000000000108947 */ /* 0x000ff40003800000 */
[----:B------:R-:W-:Y:S01]  /*09e0*/  IMAD.MOV.U32 R5, RZ, RZ, R20 ;  /* 0x000000ffff057224 */ /* 0x000fe200078e0014 */
[----:B------:R-:W-:Y:S01]  /*09f0*/  MOV R14, 0xa20 ;  /* 0x00000a20000e7802 */ /* 0x000fe20000000f00 */
[----:B------:R-:W-:-:S07]  /*0a00*/  IMAD.MOV.U32 R16, RZ, RZ, R21 ;  /* 0x000000ffff107224 */ /* 0x000fce00078e0015 */
[----:B------:R-:W-:Y:S05]  /*0a10*/  CALL.REL.NOINC `($mandelbrotFullAutoPrecise02$__internal_trig_reduction_slowpathd) ;  /* 0x0000002800647944 */ /* 0x000fea0003c00000 */
.L_x_3:
[----:B------:R-:W0:Y:S01]  /*0a20*/  LDCU.64 UR6, c[0x4][0x8] ;  /* 0x01000100ff0677ac */ /* 0x000e220008000a00 */
[----:B------:R-:W-:-:S04]  /*0a30*/  SHF.L.U32 R5, R2, 0x6, RZ ;  /* 0x0000000602057819 */ /* 0x000fc800000006ff */
[----:B------:R-:W-:-:S04]  /*0a40*/  LOP3.LUT R5, R5, 0x40, RZ, 0xc0, !PT ;  /* 0x0000004005057812 */ /* 0x000fc800078ec0ff */
[----:B0-----:R-:W-:-:S05]  /*0a50*/  IADD3 R26, P0, PT, R5, UR6, RZ ;  /* 0x00000006051a7c10 */ /* 0x001fca000ff1e0ff */
[----:B------:R-:W-:-:S05]  /*0a60*/  IMAD.X R27, RZ, RZ, UR7, P0 ;  /* 0x00000007ff1b7e24 */ /* 0x000fca00080e06ff */
[----:B------:R-:W2:Y:S04]  /*0a70*/  LDG.E.128.CONSTANT R8, desc[UR4][R26.64] ;  /* 0x000000041a087981 */ /* 0x000ea8000c1e9d00 */
[----:B------:R-:W3:Y:S04]  /*0a80*/  LDG.E.128.CONSTANT R12, desc[UR4][R26.64+0x10] ;  /* 0x000010041a0c7981 */ /* 0x000ee8000c1e9d00 */
[----:B------:R-:W4:Y:S01]  /*0a90*/  LDG.E.128.CONSTANT R16, desc[UR4][R26.64+0x20] ;  /* 0x000020041a107981 */ /* 0x000f22000c1e9d00 */
[----:B------:R-:W-:Y:S01]  /*0aa0*/  LOP3.LUT R5, R2, 0x1, RZ, 0xc0, !PT ;  /* 0x0000000102057812 */ /* 0x000fe200078ec0ff */
[----:B------:R-:W-:Y:S01]  /*0ab0*/  IMAD.MOV.U32 R28, RZ, RZ, 0x20fd8164 ;  /* 0x20fd8164ff1c7424 */ /* 0x000fe200078e00ff */
[----:B------:R-:W-:Y:S01]  /*0ac0*/  DMUL R24, R22, R22 ;  /* 0x0000001616187228 */ /* 0x000fe20000000000 */
[----:B------:R-:W-:Y:S01]  /*0ad0*/  UMOV UR6, 0xeb1c432d ;  /* 0xeb1c432d00067882 */ /* 0x000fe20000000000 */
[----:B------:R-:W-:Y:S01]  /*0ae0*/  ISETP.NE.U32.AND P0, PT, R5, 0x1, PT ;  /* 0x000000010500780c */ /* 0x000fe20003f05070 */
[----:B------:R-:W-:Y:S01]  /*0af0*/  IMAD.MOV.U32 R5, RZ, RZ, 0x3da8ff83 ;  /* 0x3da8ff83ff057424 */ /* 0x000fe200078e00ff */
[----:B------:R-:W-:Y:S01]  /*0b00*/  DSETP.NEU.AND P1, PT, |R20|, +INF , PT ;  /* 0x7ff000001400742a */ /* 0x000fe20003f2d200 */
[----:B------:R-:W-:Y:S01]  /*0b10*/  UMOV UR7, 0x3f2a36e2 ;  /* 0x3f2a36e200077882 */ /* 0x000fe20000000000 */
[----:B------:R-:W-:-:S02]  /*0b20*/  FSEL R28, R28, -8.06006814911005101289e+34, !P0 ;  /* 0xf9785eba1c1c7808 */ /* 0x000fc40004000000 */
[----:B------:R-:W-:-:S06]  /*0b30*/  FSEL R29, -R5, 0.11223486810922622681, !P0 ;  /* 0x3de5db65051d7808 */ /* 0x000fcc0004000100 */
[----:B--2---:R-:W-:-:S08]  /*0b40*/  DFMA R8, R24, R28, R8 ;  /* 0x0000001c1808722b */ /* 0x004fd00000000008 */
[----:B------:R-:W-:-:S08]  /*0b50*/  DFMA R8, R24, R8, R10 ;  /* 0x000000081808722b */ /* 0x000fd0000000000a */
[----:B---3--:R-:W-:-:S08]  /*0b60*/  DFMA R8, R24, R8, R12 ;  /* 0x000000081808722b */ /* 0x008fd0000000000c */
[----:B------:R-:W-:-:S08]  /*0b70*/  DFMA R8, R24, R8, R14 ;  /* 0x000000081808722b */ /* 0x000fd0000000000e */
[----:B----4-:R-:W-:-:S08]  /*0b80*/  DFMA R8, R24, R8, R16 ;  /* 0x000000081808722b */ /* 0x010fd00000000010 */
[----:B------:R-:W-:-:S08]  /*0b90*/  DFMA R8, R24, R8, R18 ;  /* 0x000000081808722b */ /* 0x000fd00000000012 */
[----:B------:R-:W-:Y:S02]  /*0ba0*/  DFMA R22, R8, R22, R22 ;  /* 0x000000160816722b */ /* 0x000fe40000000016 */
[----:B------:R-:W-:-:S10]  /*0bb0*/  DFMA R8, R24, R8, 1 ;  /* 0x3ff000001808742b */ /* 0x000fd40000000008 */
[----:B------:R-:W-:Y:S02]  /*0bc0*/  FSEL R10, R8, R22, !P0 ;  /* 0x00000016080a7208 */ /* 0x000fe40004000000 */
[----:B------:R-:W-:Y:S01]  /*0bd0*/  FSEL R11, R9, R23, !P0 ;  /* 0x00000017090b7208 */ /* 0x000fe20004000000 */
[----:B------:R-:W-:Y:S01]  /*0be0*/  @!P1 DMUL R22, RZ, R20 ;  /* 0x00000014ff169228 */ /* 0x000fe20000000000 */
[----:B------:R-:W-:Y:S01]  /*0bf0*/  LOP3.LUT P0, RZ, R2, 0x2, RZ, 0xc0, !PT ;  /* 0x0000000202ff7812 */ /* 0x000fe2000780c0ff */
[----:B------:R-:W-:-:S03]  /*0c00*/  @!P1 IMAD.MOV.U32 R2, RZ, RZ, 0x1 ;  /* 0x00000001ff029424 */ /* 0x000fc600078e00ff */
[----:B------:R-:W-:-:S10]  /*0c10*/  DADD R8, RZ, -R10 ;  /* 0x00000000ff087229 */ /* 0x000fd4000000080a */
[----:B------:R-:W-:Y:S01]  /*0c20*/  FSEL R26, R10, R8, !P0 ;  /* 0x000000080a1a7208 */ /* 0x000fe20004000000 */
[----:B------:R-:W-:Y:S01]  /*0c30*/  IMAD.MOV.U32 R8, RZ, RZ, 0x43d63cbe ;  /* 0x43d63cbeff087424 */ /* 0x000fe200078e00ff */
[----:B------:R-:W-:Y:S01]  /*0c40*/  FSEL R27, R11, R9, !P0 ;  /* 0x000000090b1b7208 */ /* 0x000fe20004000000 */
[----:B------:R-:W-:-:S06]  /*0c50*/  IMAD.MOV.U32 R9, RZ, RZ, 0x3fe7cbee ;  /* 0x3fe7cbeeff097424 */ /* 0x000fcc00078e00ff */
[----:B------:R-:W-:Y:S01]  /*0c60*/  DFMA R26, R26, UR6, -R8 ;  /* 0x000000061a1a7c2b */ /* 0x000fe20008000808 */
[----:B------:R-:W-:Y:S10]  /*0c70*/  @!P1 BRA `(.L_x_4) ;  /* 0x0000000000549947 */ /* 0x000ff40003800000 */
        /* <DEDUP_REMOVED lines=20> */
.L_x_5:
[----:B------:R-:W-:-:S07]  /*0dc0*/  VIADD R2, R2, 0x1 ;  /* 0x0000000102027836 */ /* 0x000fce0000000000 */
.L_x_4:
[----:B------:R-:W0:Y:S01]  /*0dd0*/  LDCU.64 UR6, c[0x4][0x8] ;  /* 0x01000100ff0677ac */ /* 0x000e220008000a00 */
[----:B------:R-:W-:-:S05]  /*0de0*/  IMAD.SHL.U32 R5, R2, 0x40, RZ ;  /* 0x0000004002057824 */ /* 0x000fca00078e00ff */
[----:B------:R-:W-:-:S04]  /*0df0*/  LOP3.LUT R5, R5, 0x40, RZ, 0xc0, !PT ;  /* 0x0000004005057812 */ /* 0x000fc800078ec0ff */
[----:B0-----:R-:W-:Y:S02]  /*0e00*/  IADD3 R24, P0, PT, R5, UR6, RZ ;  /* 0x0000000605187c10 */ /* 0x001fe4000ff1e0ff */
[----:B------:R-:W-:Y:S01]  /*0e10*/  MOV R28, 0x20fd8164 ;  /* 0x20fd8164001c7802 */ /* 0x000fe20000000f00 */
[----:B------:R-:W-:Y:S01]  /*0e20*/  DMUL R20, R22, R22 ;  /* 0x0000001616147228 */ /* 0x000fe20000000000 */
[----:B------:R-:W-:Y:S01]  /*0e30*/  LOP3.LUT R5, R2, 0x1, RZ, 0xc0, !PT ;  /* 0x0000000102057812 */ /* 0x000fe200078ec0ff */
[----:B------:R-:W-:Y:S01]  /*0e40*/  IMAD.X R25, RZ, RZ, UR7, P0 ;  /* 0x00000007ff197e24 */ /* 0x000fe200080e06ff */
[----:B------:R-:W0:Y:S04]  /*0e50*/  LDCU UR6, c[0x0][0x390] ;  /* 0x00007200ff0677ac */ /* 0x000e280008000800 */
[----:B------:R-:W2:Y:S04]  /*0e60*/  LDG.E.128.CONSTANT R16, desc[UR4][R24.64] ;  /* 0x0000000418107981 */ /* 0x000ea8000c1e9d00 */
[----:B------:R-:W3:Y:S04]  /*0e70*/  LDG.E.128.CONSTANT R8, desc[UR4][R24.64+0x10] ;  /* 0x0000100418087981 */ /* 0x000ee8000c1e9d00 */
[----:B------:R1:W4:Y:S01]  /*0e80*/  LDG.E.128.CONSTANT R12, desc[UR4][R24.64+0x20] ;  /* 0x00002004180c7981 */ /* 0x000322000c1e9d00 */
[----:B------:R-:W-:Y:S01]  /*0e90*/  ISETP.NE.U32.AND P0, PT, R5, 0x1, PT ;  /* 0x000000010500780c */ /* 0x000fe20003f05070 */
[----:B------:R-:W-:Y:S01]  /*0ea0*/  IMAD.MOV.U32 R5, RZ, RZ, 0x3da8ff83 ;  /* 0x3da8ff83ff057424 */ /* 0x000fe200078e00ff */
[----:B------:R-:W-:Y:S01]  /*0eb0*/  UMOV UR7, 0x3f2a36e2 ;  /* 0x3f2a36e200077882 */ /* 0x000fe20000000000 */
[----:B------:R-:W-:Y:S01]  /*0ec0*/  BSSY.RECONVERGENT B0, `(.L_x_6) ;  /* 0x0000032000007945 */ /* 0x000fe20003800200 */
[----:B------:R-:W-:-:S02]  /*0ed0*/  FSEL R28, R28, -8.06006814911005101289e+34, !P0 ;  /* 0xf9785eba1c1c7808 */ /* 0x000fc40004000000 */
[----:B------:R-:W-:Y:S01]  /*0ee0*/  FSEL R29, -R5, 0.11223486810922622681, !P0 ;  /* 0x3de5db65051d7808 */ /* 0x000fe20004000100 */
[----:B-1----:R-:W-:Y:S05]  /*0ef0*/  I2F.F64 R24, R0 ;  /* 0x0000000000187312 */ /* 0x002fea0000201c00 */
[C---:B--2---:R-:W-:Y:S01]  /*0f00*/  DFMA R16, R20.reuse, R28, R16 ;  /* 0x0000001c1410722b */ /* 0x044fe20000000010 */
[----:B------:R-:W1:Y:S07]  /*0f10*/  LDC.64 R28, c[0x0][0x398] ;  /* 0x0000e600ff1c7b82 */ /* 0x000e6e0000000a00 */
[----:B------:R-:W-:Y:S01]  /*0f20*/  DFMA R16, R20, R16, R18 ;  /* 0x000000101410722b */ /* 0x000fe20000000012 */
[----:B0-----:R-:W0:Y:S01]  /*0f30*/  I2F.F64 R18, UR6 ;  /* 0x0000000600127d12 */ /* 0x001e220008201c00 */
[----:B------:R-:W-:-:S06]  /*0f40*/  UMOV UR6, 0xeb1c432d ;  /* 0xeb1c432d00067882 */ /* 0x000fcc0000000000 */
[----:B---3--:R-:W-:-:S08]  /*0f50*/  DFMA R8, R20, R16, R8 ;  /* 0x000000101408722b */ /* 0x008fd00000000008 */
[----:B------:R-:W-:Y:S02]  /*0f60*/  DFMA R10, R20, R8, R10 ;  /* 0x00000008140a722b */ /* 0x000fe4000000000a */
[----:B-1----:R-:W-:Y:S01]  /*0f70*/  DMUL R28, R28, 0.5 ;  /* 0x3fe000001c1c7828 */ /* 0x002fe20000000000 */
[----:B------:R-:W-:-:S05]  /*0f80*/  IMAD.MOV.U32 R8, RZ, RZ, 0x1 ;  /* 0x00000001ff087424 */ /* 0x000fca00078e00ff */
[----:B----4-:R-:W-:Y:S02]  /*0f90*/  DFMA R12, R20, R10, R12 ;  /* 0x0000000a140c722b */ /* 0x010fe4000000000c */
[C---:B0-----:R-:W-:Y:S02]  /*0fa0*/  DMUL R16, R18.reuse, R28 ;  /* 0x0000001c12107228 */ /* 0x041fe40000000000 */
[----:B------:R-:W-:-:S04]  /*0fb0*/  DFMA R18, R18, -0.5, R24 ;  /* 0xbfe000001212782b */ /* 0x000fc80000000018 */
[----:B------:R-:W0:Y:S01]  /*0fc0*/  MUFU.RCP64H R9, R17 ;  /* 0x0000001100097308 */ /* 0x000e220000001800 */
[----:B------:R-:W-:-:S05]  /*0fd0*/  DFMA R12, R20, R12, R14 ;  /* 0x0000000c140c722b */ /* 0x000fca000000000e */
[----:B------:R-:W-:-:S03]  /*0fe0*/  FSETP.GEU.AND P1, PT, |R19|, 6.5827683646048100446e-37, PT ;  /* 0x036000001300780b */ /* 0x000fc60003f2e200 */
[----:B------:R-:W-:Y:S02]  /*0ff0*/  DFMA R22, R12, R22, R22 ;  /* 0x000000160c16722b */ /* 0x000fe40000000016 */
[----:B------:R-:W-:Y:S02]  /*1000*/  DFMA R12, R20, R12, 1 ;  /* 0x3ff00000140c742b */ /* 0x000fe4000000000c */
[----:B0-----:R-:W-:-:S08]  /*1010*/  DFMA R10, -R16, R8, 1 ;  /* 0x3ff00000100a742b */ /* 0x001fd00000000108 */
[----:B------:R-:W-:Y:S02]  /*1020*/  FSEL R12, R12, R22, !P0 ;  /* 0x000000160c0c7208 */ /* 0x000fe40004000000 */
[----:B------:R-:W-:Y:S01]  /*1030*/  FSEL R13, R13, R23, !P0 ;  /* 0x000000170d0d7208 */ /* 0x000fe20004000000 */
[----:B------:R-:W-:Y:S01]  /*1040*/  DFMA R10, R10, R10, R10 ;  /* 0x0000000a0a0a722b */ /* 0x000fe2000000000a */
[----:B------:R-:W-:-:S07]  /*1050*/  LOP3.LUT P0, RZ, R2, 0x2, RZ, 0xc0, !PT ;  /* 0x0000000202ff7812 */ /* 0x000fce000780c0ff */
[----:B------:R-:W-:-:S08]  /*1060*/  DFMA R10, R8, R10, R8 ;  /* 0x0000000a080a722b */ /* 0x000fd00000000008 */
[----:B------:R-:W-:-:S08]  /*1070*/  DFMA R8, -R16, R10, 1 ;  /* 0x3ff000001008742b */ /* 0x000fd0000000010a */
[----:B------:R-:W-:-:S08]  /*1080*/  DFMA R10, R10, R8, R10 ;  /* 0x000000080a0a722b */ /* 0x000fd0000000000a */
[----:B------:R-:W-:-:S08]  /*1090*/  DMUL R8, R18, R10 ;  /* 0x0000000a12087228 */ /* 0x000fd00000000000 */
[----:B------:R-:W-:-:S08]  /*10a0*/  DFMA R14, -R16, R8, R18 ;  /* 0x00000008100e722b */ /* 0x000fd00000000112 */
[----:B------:R-:W-:Y:S02]  /*10b0*/  DFMA R10, R10, R14, R8 ;  /* 0x0000000e0a0a722b */ /* 0x000fe40000000008 */
[----:B------:R-:W-:-:S08]  /*10c0*/  DADD R8, RZ, -R12 ;  /* 0x00000000ff087229 */ /* 0x000fd0000000080c */
[----:B------:R-:W-:Y:S02]  /*10d0*/  FFMA R2, RZ, R17, R11 ;  /* 0x00000011ff027223 */ /* 0x000fe4000000000b */
[----:B------:R-:W-:Y:S01]  /*10e0*/  FSEL R24, R12, R8, !P0 ;  /* 0x000000080c187208 */ /* 0x000fe20004000000 */
[----:B------:R-:W-:Y:S01]  /*10f0*/  IMAD.MOV.U32 R8, RZ, RZ, -0x2a561652 ;  /* 0xd5a9e9aeff087424 */ /* 0x000fe200078e00ff */
[----:B------:R-:W-:Y:S01]  /*1100*/  FSEL R25, R13, R9, !P0 ;  /* 0x000000090d197208 */ /* 0x000fe20004000000 */
[----:B------:R-:W-:Y:S01]  /*1110*/  IMAD.MOV.U32 R9, RZ, RZ, 0x3fc0dfab ;  /* 0x3fc0dfabff097424 */ /* 0x000fe200078e00ff */
[----:B------:R-:W-:-:S05]  /*1120*/  FSETP.GT.AND P0, PT, |R2|, 1.469367938527859385e-39, PT ;  /* 0x001000000200780b */ /* 0x000fca0003f04200 */
[----:B------:R-:W-:Y:S01]  /*1130*/  DFMA R24, R24, UR6, R8 ;  /* 0x0000000618187c2b */ /* 0x000fe20008000008 */
[----:B------:R-:W-:-:S07]  /*1140*/  CS2R R8, SRZ ;  /* 0x0000000000087805 */ /* 0x000fce000001ff00 */
[----:B------:R-:W-:Y:S05]  /*1150*/  @P0 BRA P1, `(.L_x_7) ;  /* 0x0000000000200947 */ /* 0x000fea0000800000 */
[----:B------:R-:W-:Y:S01]  /*1160*/  IMAD.MOV.U32 R10, RZ, RZ, R18 ;  /* 0x000000ffff0a7224 */ /* 0x000fe200078e0012 */
[----:B------:R-:W-:Y:S01]  /*1170*/  MOV R2, 0x11c0 ;  /* 0x000011c000027802 */ /* 0x000fe20000000f00 */
[----:B------:R-:W-:Y:S02]  /*1180*/  IMAD.MOV.U32 R11, RZ, RZ, R19 ;  /* 0x000000ffff0b7224 */ /* 0x000fe400078e0013 */
[----:B------:R-:W-:Y:S02]  /*1190*/  IMAD.MOV.U32 R12, RZ, RZ, R16 ;  /* 0x000000ffff0c7224 */ /* 0x000fe400078e0010 */
[----:B------:R-:W-:-:S07]  /*11a0*/  IMAD.MOV.U32 R15, RZ, RZ, R17 ;  /* 0x000000ffff0f7224 */ /* 0x000fce00078e0011 */
[----:B------:R-:W-:Y:S05]  /*11b0*/  CALL.REL.NOINC `($__internal_0_$__cuda_sm20_div_rn_f64_full) ;  /* 0x00000018004c7944 */ /* 0x000fea0003c00000 */
[----:B------:R-:W-:Y:S02]  /*11c0*/  IMAD.MOV.U32 R10, RZ, RZ, R12 ;  /* 0x000000ffff0a7224 */ /* 0x000fe400078e000c */
[----:B------:R-:W-:-:S07]  /*11d0*/  IMAD.MOV.U32 R11, RZ, RZ, R13 ;  /* 0x000000ffff0b7224 */ /* 0x000fce00078e000d */
.L_x_7:
[----:B------:R-:W-:Y:S05]  /*11e0*/  BSYNC.RECONVERGENT B0 ;  /* 0x0000000000007941 */ /* 0x000fea0003800200 */
.L_x_6:
[----:B------:R-:W0:Y:S01]  /*11f0*/  LDCU UR6, c[0x0][0x394] ;  /* 0x00007280ff0677ac */ /* 0x000e220008000800 */
[----:B------:R-:W-:Y:S01]  /*1200*/  IMAD.MOV.U32 R16, RZ, RZ, 0x1 ;  /* 0x00000001ff107424 */ /* 0x000fe200078e00ff */
[----:B------:R-:W-:Y:S01]  /*1210*/  BSSY.RECONVERGENT B0, `(.L_x_8) ;  /* 0x0000019000007945 */ /* 0x000fe20003800200 */
[----:B------:R-:W-:Y:S01]  /*1220*/  DADD R26, R26, R10 ;  /* 0x000000001a1a7229 */ /* 0x000fe2000000000a */
[----:B0-----:R-:W0:Y:S02]  /*1230*/  I2F.F64.U32 R12, UR6 ;  /* 0x00000006000c7d12 */ /* 0x001e240008201800 */
[----:B0-----:R-:W-:-:S06]  /*1240*/  DMUL R28, R28, R12 ;  /* 0x0000000c1c1c7228 */ /* 0x001fcc0000000000 */
[----:B------:R-:W0:Y:S02]  /*1250*/  MUFU.RCP64H R17, R29 ;  /* 0x0000001d00117308 */ /* 0x000e240000001800 */
[----:B0-----:R-:W-:-:S08]  /*1260*/  DFMA R14, -R28, R16, 1 ;  /* 0x3ff000001c0e742b */ /* 0x001fd00000000110 */
[----:B------:R-:W-:Y:S02]  /*1270*/  DFMA R18, R14, R14, R14 ;  /* 0x0000000e0e12722b */ /* 0x000fe4000000000e */
[----:B------:R-:W0:Y:S06]  /*1280*/  I2F.F64.U32 R14, R3 ;  /* 0x00000003000e7312 */ /* 0x000e2c0000201800 */
[----:B------:R-:W-:-:S08]  /*1290*/  DFMA R18, R16, R18, R16 ;  /* 0x000000121012722b */ /* 0x000fd00000000010 */
[----:B------:R-:W-:Y:S02]  /*12a0*/  DFMA R16, -R28, R18, 1 ;  /* 0x3ff000001c10742b */ /* 0x000fe40000000112 */
[----:B0-----:R-:W-:-:S06]  /*12b0*/  DFMA R14, R12, -0.5, R14 ;  /* 0xbfe000000c0e782b */ /* 0x001fcc000000000e */
[----:B------:R-:W-:-:S04]  /*12c0*/  DFMA R16, R18, R16, R18 ;  /* 0x000000101210722b */ /* 0x000fc80000000012 */
[----:B------:R-:W-:-:S04]  /*12d0*/  FSETP.GEU.AND P1, PT, |R15|, 6.5827683646048100446e-37, PT ;  /* 0x036000000f00780b */ /* 0x000fc80003f2e200 */
[----:B------:R-:W-:-:S08]  /*12e0*/  DMUL R12, R14, R16 ;  /* 0x000000100e0c7228 */ /* 0x000fd00000000000 */
[----:B------:R-:W-:-:S08]  /*12f0*/  DFMA R18, -R28, R12, R14 ;  /* 0x0000000c1c12722b */ /* 0x000fd0000000010e */
[----:B------:R-:W-:-:S10]  /*1300*/  DFMA R12, R16, R18, R12 ;  /* 0x00000012100c722b */ /* 0x000fd4000000000c */
[----:B------:R-:W-:-:S05]  /*1310*/  FFMA R2, RZ, R29, R13 ;  /* 0x0000001dff027223 */ /* 0x000fca000000000d */
[----:B------:R-:W-:-:S13]  /*1320*/  FSETP.GT.AND P0, PT, |R2|, 1.469367938527859385e-39, PT ;  /* 0x001000000200780b */ /* 0x000fda0003f04200 */
[----:B------:R-:W-:Y:S05]  /*1330*/  @P0 BRA P1, `(.L_x_9) ;  /* 0x0000000000180947 */ /* 0x000fea0000800000 */
[----:B------:R-:W-:Y:S01]  /*1340*/  IMAD.MOV.U32 R11, RZ, RZ, R15 ;  /* 0x000000ffff0b7224 */ /* 0x000fe200078e000f */
[----:B------:R-:W-:Y:S01]  /*1350*/  MOV R10, R14 ;  /* 0x0000000e000a7202 */ /* 0x000fe20000000f00 */
[----:B------:R-:W-:Y:S01]  /*1360*/  IMAD.MOV.U32 R12, RZ, RZ, R28 ;  /* 0x000000ffff0c7224 */ /* 0x000fe200078e001c */
[----:B------:R-:W-:Y:S01]  /*1370*/  MOV R2, 0x13a0 ;  /* 0x000013a000027802 */ /* 0x000fe20000000f00 */
[----:B------:R-:W-:-:S07]  /*1380*/  IMAD.MOV.U32 R15, RZ, RZ, R29 ;  /* 0x000000ffff0f7224 */ /* 0x000fce00078e001d */
[----:B------:R-:W-:Y:S05]  /*1390*/  CALL.REL.NOINC `($__internal_0_$__cuda_sm20_div_rn_f64_full) ;  /* 0x0000001400d47944 */ /* 0x000fea0003c00000 */
.L_x_9:
[----:B------:R-:W-:Y:S05]  /*13a0*/  BSYNC.RECONVERGENT B0 ;  /* 0x0000000000007941 */ /* 0x000fea0003800200 */
.L_x_8:
[----:B------:R-:W-:Y:S01]  /*13b0*/  ISETP.GE.AND P1, PT, R7, -0xc7, PT ;  /* 0xffffff390700780c */ /* 0x000fe20003f26270 */
[----:B------:R-:W-:Y:S01]  /*13c0*/  BSSY.RECONVERGENT B0, `(.L_x_10) ;  /* 0x000001c000007945 */ /* 0x000fe20003800200 */
[----:B------:R-:W-:Y:S01]  /*13d0*/  DADD R16, R24, R12 ;  /* 0x0000000018107229 */ /* 0x000fe2000000000c */
[----:B------:R-:W-:Y:S01]  /*13e0*/  PLOP3.LUT P0, PT, PT, PT, PT, 0x8, 0x80 ;  /* 0x000000000080781c */ /* 0x000fe20003f0e170 */
[----:B------:R-:W-:Y:S02]  /*13f0*/  IMAD.MOV.U32 R24, RZ, RZ, 0x0 ;  /* 0x00000000ff187424 */ /* 0x000fe400078e00ff */
[----:B------:R-:W-:-:S07]  /*1400*/  IMAD.MOV.U32 R25, RZ, RZ, 0x3ff00000 ;  /* 0x3ff00000ff197424 */ /* 0x000fce00078e00ff */
[----:B------:R-:W-:Y:S05]  /*1410*/  @!P1 BRA `(.L_x_11) ;  /* 0x0000000000589947 */ /* 0x000fea0003800000 */
[----:B------:R-:W-:Y:S01]  /*1420*/  BSSY.RECONVERGENT B1, `(.L_x_12) ;  /* 0x0000013000017945 */ /* 0x000fe20003800200 */
[----:B------:R-:W-:Y:S01]  /*1430*/  IMAD.MOV.U32 R5, RZ, RZ, RZ ;  /* 0x000000ffff057224 */ /* 0x000fe200078e00ff */
[----:B------:R-:W-:Y:S02]  /*1440*/  CS2R R6, SRZ ;  /* 0x0000000000067805 */ /* 0x000fe4000001ff00 */
[----:B------:R-:W-:Y:S02]  /*1450*/  CS2R R10, SRZ ;  /* 0x00000000000a7805 */ /* 0x000fe4000001ff00 */
[----:B------:R-:W-:Y:S02]  /*1460*/  CS2R R12, SRZ ;  /* 0x00000000000c7805 */ /* 0x000fe4000001ff00 */
[----:B------:R-:W-:-:S07]  /*1470*/  CS2R R14, SRZ ;  /* 0x00000000000e7805 */ /* 0x000fce000001ff00 */
.L_x_13:
[----:B------:R-:W-:Y:S01]  /*1480*/  DADD R6, R10, -R6 ;  /* 0x000000000a067229 */ /* 0x000fe20000000806 */
[----:B------:R-:W-:Y:S01]  /*1490*/  IMAD.MOV.U32 R24, RZ, RZ, R5 ;  /* 0x000000ffff187224 */ /* 0x000fe200078e0005 */
[----:B------:R-:W-:Y:S01]  /*14a0*/  DADD R8, R14, R14 ;  /* 0x000000000e087229 */ /* 0x000fe2000000000e */
[----:B------:R-:W-:-:S05]  /*14b0*/  VIADD R5, R5, 0x1 ;  /* 0x0000000105057836 */ /* 0x000fca0000000000 */
[----:B------:R-:W-:Y:S01]  /*14c0*/  DADD R14, R26, R6 ;  /* 0x000000001a0e7229 */ /* 0x000fe20000000006 */
[----:B------:R-:W-:Y:S01]  /*14d0*/  ISETP.GE.AND P1, PT, R5, R4, PT ;  /* 0x000000040500720c */ /* 0x000fe20003f26270 */
[----:B------:R-:W-:-:S03]  /*14e0*/  DFMA R12, R8, R12, R16 ;  /* 0x0000000c080c722b */ /* 0x000fc60000000010 */
[----:B------:R-:W-:-:S03]  /*14f0*/  PLOP3.LUT P0, PT, P1, PT, PT, 0x8, 0x80 ;  /* 0x000000000080781c */ /* 0x000fc60000f0e170 */
[----:B------:R-:W-:Y:S02]  /*1500*/  DMUL R10, R14, R14 ;  /* 0x0000000e0e0a7228 */ /* 0x000fe40000000000 */
[----:B------:R-:W-:-:S08]  /*1510*/  DMUL R6, R12, R12 ;  /* 0x0000000c0c067228 */ /* 0x000fd00000000000 */
[----:B------:R-:W-:-:S08]  /*1520*/  DADD R8, R10, R6 ;  /* 0x000000000a087229 */ /* 0x000fd00000000006 */
[----:B------:R-:W-:-:S14]  /*1530*/  DSETP.LE.AND P2, PT, R8, 4, PT ;  /* 0x401000000800742a */ /* 0x000fdc0003f43000 */
[----:B------:R-:W-:Y:S05]  /*1540*/  @!P1 BRA P2, `(.L_x_13) ;  /* 0xfffffffc00cc9947 */ /* 0x000fea000103ffff */
[----:B------:R-:W-:Y:S05]  /*1550*/  BSYNC.RECONVERGENT B1 ;  /* 0x0000000000017941 */ /* 0x000fea0003800200 */
.L_x_12:
[----:B------:R-:W-:-:S06]  /*1560*/  VIADD R24, R24, 0x2 ;  /* 0x0000000218187836 */ /* 0x000fcc0000000000 */
[----:B------:R-:W0:Y:S02]  /*1570*/  I2F.F64.U32 R24, R24 ;  /* 0x0000001800187312 */ /* 0x000e240000201800 */
.L_x_11:
[----:B------:R-:W-:Y:S05]  /*1580*/  BSYNC.RECONVERGENT B0 ;  /* 0x0000000000007941 */ /* 0x000fea0003800200 */
.L_x_10:
[----:B------:R-:W1:Y:S01]  /*1590*/  LDCU UR8, c[0x0][0x390] ;  /* 0x00007200ff0877ac */ /* 0x000e620008000800 */
[----:B------:R-:W2:Y:S01]  /*15a0*/  @!P0 LDC.U8 R5, c[0x0][0x3a4] ;  /* 0x0000e900ff058b82 */ /* 0x000ea20000000000 */
[----:B------:R-:W-:Y:S01]  /*15b0*/  BSSY.RECONVERGENT B0, `(.L_x_14) ;  /* 0x0000150000007945 */ /* 0x000fe20003800200 */
[----:B------:R-:W3:Y:S06]  /*15c0*/  LDCU.64 UR6, c[0x0][0x388] ;  /* 0x00007100ff0677ac */ /* 0x000eec0008000a00 */
[----:B------:R-:W4:Y:S08]  /*15d0*/  @!P0 LDC.U8 R7, c[0x0][0x3a8] ;  /* 0x0000ea00ff078b82 */ /* 0x000f300000000000 */
[----:B------:R-:W5:Y:S01]  /*15e0*/  @!P0 LDC.U8 R11, c[0x0][0x3ac] ;  /* 0x0000eb00ff0b8b82 */ /* 0x000f620000000000 */
[----:B-1----:R-:W-:-:S04]  /*15f0*/  IMAD R0, R3, UR8, R0 ;  /* 0x0000000803007c24 */ /* 0x002fc8000f8e0200 */
[----:B------:R-:W-:-:S05]  /*1600*/  IMAD.SHL.U32 R0, R0, 0x4, RZ ;  /* 0x0000000400007824 */ /* 0x000fca00078e00ff */
[----:B---3--:R-:W-:-:S04]  /*1610*/  IADD3 R26, P1, PT, R0, UR6, RZ ;  /* 0x00000006001a7c10 */ /* 0x008fc8000ff3e0ff */
[----:B------:R-:W-:-:S05]  /*1620*/  LEA.HI.X.SX32 R27, R0, UR7, 0x1, P1 ;  /* 0x00000007001b7c11 */ /* 0x000fca00088f0eff */
[----:B--2---:R1:W-:Y:S04]  /*1630*/  @!P0 STG.E.U8 desc[UR4][R26.64], R5 ;  /* 0x000000051a008986 */ /* 0x0043e8000c101104 */
[----:B----4-:R1:W-:Y:S04]  /*1640*/  @!P0 STG.E.U8 desc[UR4][R26.64+0x1], R7 ;  /* 0x000001071a008986 */ /* 0x0103e8000c101104 */
[----:B-----5:R1:W-:Y:S01]  /*1650*/  @!P0 STG.E.U8 desc[UR4][R26.64+0x2], R11 ;  /* 0x0000020b1a008986 */ /* 0x0203e2000c101104 */
[----:B------:R-:W-:Y:S05]  /*1660*/  @!P0 BRA `(.L_x_15) ;  /* 0x0000001400108947 */ /* 0x000fea0003800000 */
[----:B------:R-:W2:Y:S01]  /*1670*/  MUFU.RSQ64H R3, R9 ;  /* 0x0000000900037308 */ /* 0x000ea20000001c00 */
[----:B------:R-:W-:Y:S01]  /*1680*/  VIADD R2, R9, 0xfcb00000 ;  /* 0xfcb0000009027836 */ /* 0x000fe20000000000 */
[----:B------:R-:W-:Y:S01]  /*1690*/  MOV R10, 0x0 ;  /* 0x00000000000a7802 */ /* 0x000fe20000000f00 */
[----:B-1----:R-:W-:Y:S01]  /*16a0*/  IMAD.MOV.U32 R11, RZ, RZ, 0x3fd80000 ;  /* 0x3fd80000ff0b7424 */ /* 0x002fe200078e00ff */
[----:B------:R-:W-:Y:S02]  /*16b0*/  BSSY.RECONVERGENT B1, `(.L_x_16) ;  /* 0x0000016000017945 */ /* 0x000fe40003800200 */
[----:B------:R-:W-:Y:S01]  /*16c0*/  ISETP.GE.U32.AND P0, PT, R2, 0x7ca00000, PT ;  /* 0x7ca000000200780c */ /* 0x000fe20003f06070 */
[----:B--2---:R-:W-:-:S08]  /*16d0*/  DMUL R6, R2, R2 ;  /* 0x0000000202067228 */ /* 0x004fd00000000000 */
[----:B------:R-:W-:-:S08]  /*16e0*/  DFMA R6, -R6, R8, 1 ;  /* 0x3ff000000606742b */ /* 0x000fd00000000108 */
        /* <DEDUP_REMOVED lines=9> */
[----:B------:R-:W-:Y:S02]  /*1780*/  IMAD.MOV.U32 R6, RZ, RZ, R12 ;  /* 0x000000ffff067224 */ /* 0x000fe400078e000c */
[----:B------:R-:W-:Y:S01]  /*1790*/  IMAD.MOV.U32 R7, RZ, RZ, R2 ;  /* 0x000000ffff077224 */ /* 0x000fe200078e0002 */
[----:B------:R-:W-:Y:S01]  /*17a0*/  MOV R2, 0x17f0 ;  /* 0x000017f000027802 */ /* 0x000fe20000000f00 */
[----:B------:R-:W-:Y:S02]  /*17b0*/  IMAD.MOV.U32 R5, RZ, RZ, R9 ;  /* 0x000000ffff057224 */ /* 0x000fe400078e0009 */
[----:B------:R-:W-:Y:S02]  /*17c0*/  IMAD.MOV.U32 R12, RZ, RZ, R14 ;  /* 0x000000ffff0c7224 */ /* 0x000fe400078e000e */
[----:B------:R-:W-:-:S07]  /*17d0*/  IMAD.MOV.U32 R13, RZ, RZ, R11 ;  /* 0x000000ffff0d7224 */ /* 0x000fce00078e000b */
[----:B0-----:R-:W-:Y:S05]  /*17e0*/  CALL.REL.NOINC `($__internal_1_$__cuda_sm20_dsqrt_rn_f64_mediumpath_v1) ;  /* 0x0000001800347944 */ /* 0x001fea0003c00000 */
[----:B------:R-:W-:Y:S02]  /*17f0*/  IMAD.MOV.U32 R6, RZ, RZ, R5 ;  /* 0x000000ffff067224 */ /* 0x000fe400078e0005 */
[----:B------:R-:W-:-:S07]  /*1800*/  IMAD.MOV.U32 R7, RZ, RZ, R8 ;  /* 0x000000ffff077224 */ /* 0x000fce00078e0008 */
.L_x_17:
[----:B------:R-:W-:Y:S05]  /*1810*/  BSYNC.RECONVERGENT B1 ;  /* 0x0000000000017941 */ /* 0x000fea0003800200 */
.L_x_16:
[----:B------:R-:W-:Y:S01]  /*1820*/  ISETP.GT.AND P0, PT, R7, 0xfffff, PT ;  /* 0x000fffff0700780c */ /* 0x000fe20003f04270 */
[----:B------:R-:W-:Y:S01]  /*1830*/  IMAD.MOV.U32 R2, RZ, RZ, R6 ;  /* 0x000000ffff027224 */ /* 0x000fe200078e0006 */
[----:B------:R-:W-:Y:S01]  /*1840*/  MOV R3, R7 ;  /* 0x0000000700037202 */ /* 0x000fe20000000f00 */
[----:B------:R-:W-:Y:S01]  /*1850*/  IMAD.MOV.U32 R5, RZ, RZ, R7 ;  /* 0x000000ffff057224 */ /* 0x000fe200078e0007 */
[----:B------:R-:W-:Y:S09]  /*1860*/  BSSY.RECONVERGENT B1, `(.L_x_18) ;  /* 0x0000050000017945 */ /* 0x000ff20003800200 */
        /* <DEDUP_REMOVED lines=9> */
[----:B------:R-:W-:Y:S01]  /*1900*/  IMAD.MOV.U32 R14, RZ, RZ, -0x748574fc ;  /* 0x8b7a8b04ff0e7424 */ /* 0x000fe200078e00ff */
[----:B------:R-:W-:Y:S01]  /*1910*/  MOV R15, 0x3ed0ee25 ;  /* 0x3ed0ee25000f7802 */ /* 0x000fe20000000f00 */
[----:B------:R-:W-:Y:S01]  /*1920*/  UMOV UR6, 0x3ae80f1e ;  /* 0x3ae80f1e00067882 */ /* 0x000fe20000000000 */
[----:B------:R-:W-:Y:S01]  /*1930*/  LOP3.LUT R3, R2, 0x3ff00000, RZ, 0xfc, !PT ;  /* 0x3ff0000002037812 */ /* 0x000fe200078efcff */
[----:B------:R-:W-:Y:S01]  /*1940*/  IMAD.MOV.U32 R2, RZ, RZ, R6 ;  /* 0x000000ffff027224 */ /* 0x000fe200078e0006 */
[----:B------:R-:W-:Y:S01]  /*1950*/  UMOV UR7, 0x3eb1380b ;  /* 0x3eb1380b00077882 */ /* 0x000fe20000000000 */
[----:B------:R-:W-:Y:S01]  /*1960*/  IMAD.MOV.U32 R6, RZ, RZ, RZ ;  /* 0x000000ffff067224 */ /* 0x000fe200078e00ff */
        /* <DEDUP_REMOVED lines=11> */
[----:B------:R-:W1:Y:S02]  /*1a20*/  MUFU.RCP64H R7, R13 ;  /* 0x0000000d00077308 */ /* 0x000e640000001800 */
[----:B-1----:R-:W-:-:S08]  /*1a30*/  DFMA R8, -R12, R6, 1 ;  /* 0x3ff000000c08742b */ /* 0x002fd00000000106 */
        /* <DEDUP_REMOVED lines=9> */
[----:B------:R-:W-:-:S05]  /*1ad0*/  DADD R16, R16, R16 ;  /* 0x0000000010107229 */ /* 0x000fca0000000010 */
[----:B------:R-:W-:Y:S01]  /*1ae0*/  DFMA R12, R10, R12, UR6 ;  /* 0x000000060a0c7e2b */ /* 0x000fe2000800000c */
[----:B------:R-:W-:Y:S01]  /*1af0*/  UMOV UR6, 0xa9ab0956 ;  /* 0xa9ab095600067882 */ /* 0x000fe20000000000 */
[----:B------:R-:W-:Y:S01]  /*1b00*/  UMOV UR7, 0x3f1745cb ;  /* 0x3f1745cb00077882 */ /* 0x000fe20000000000 */
[----:B------:R-:W-:-:S05]  /*1b10*/  DFMA R16, R2, -R8, R16 ;  /* 0x800000080210722b */ /* 0x000fca0000000010 */
        /* <DEDUP_REMOVED lines=9> */
[----:B------:R-:W-:Y:S01]  /*1bb0*/  UMOV UR7, 0x3f899999 ;  /* 0x3f89999900077882 */ /* 0x000fe20000000000 */
[----:B------:R-:W-:Y:S01]  /*1bc0*/  DADD R12, R18, -UR8 ;  /* 0x80000008120c7e29 */ /* 0x000fe20008000000 */
[----:B------:R-:W-:Y:S01]  /*1bd0*/  UMOV UR8, 0xfefa39ef ;  /* 0xfefa39ef00087882 */ /* 0x000fe20000000000 */
[----:B------:R-:W-:-:S03]  /*1be0*/  UMOV UR9, 0x3fe62e42 ;  /* 0x3fe62e4200097882 */ /* 0x000fc60000000000 */
[----:B------:R-:W-:Y:S01]  /*1bf0*/  DFMA R14, R10, R14, UR6 ;  /* 0x000000060a0e7e2b */ /* 0x000fe2000800000e */
[----:B------:R-:W-:Y:S01]  /*1c00*/  UMOV UR6, 0x55555554 ;  /* 0x5555555400067882 */ /* 0x000fe20000000000 */
[----:B------:R-:W-:Y:S01]  /*1c10*/  UMOV UR7, 0x3fb55555 ;  /* 0x3fb5555500077882 */ /* 0x000fe20000000000 */
[----:B------:R-:W-:-:S05]  /*1c20*/  DFMA R2, R12, UR8, R8 ;  /* 0x000000080c027c2b */ /* 0x000fca0008000008 */
        /* <DEDUP_REMOVED lines=13> */
.L_x_19:
[----:B------:R-:W-:Y:S01]  /*1d00*/  IMAD.MOV.U32 R6, RZ, RZ, 0x0 ;  /* 0x00000000ff067424 */ /* 0x000fe200078e00ff */
[----:B------:R-:W-:Y:S01]  /*1d10*/  LOP3.LUT P0, RZ, R3, 0x7fffffff, RZ, 0xc0, !PT ;  /* 0x7fffffff03ff7812 */ /* 0x000fe2000780c0ff */
[----:B------:R-:W-:-:S06]  /*1d20*/  IMAD.MOV.U32 R7, RZ, RZ, 0x7ff00000 ;  /* 0x7ff00000ff077424 */ /* 0x000fcc00078e00ff */
[----:B------:R-:W-:-:S10]  /*1d30*/  DFMA R6, R2, R6, +INF ;  /* 0x7ff000000206742b */ /* 0x000fd40000000006 */
[----:B------:R-:W-:Y:S02]  /*1d40*/  FSEL R2, R6, RZ, P0 ;  /* 0x000000ff06027208 */ /* 0x000fe40000000000 */
[----:B------:R-:W-:-:S07]  /*1d50*/  FSEL R3, R7, -QNAN , P0 ;  /* 0xfff0000007037808 */ /* 0x000fce0000000000 */
.L_x_20:
[----:B------:R-:W-:Y:S05]  /*1d60*/  BSYNC.RECONVERGENT B1 ;  /* 0x0000000000017941 */ /* 0x000fea0003800200 */
.L_x_18:
[----:B------:R-:W-:Y:S01]  /*1d70*/  ISETP.GT.AND P0, PT, R3, 0xfffff, PT ;  /* 0x000fffff0300780c */ /* 0x000fe20003f04270 */
[----:B------:R-:W-:Y:S01]  /*1d80*/  IMAD.MOV.U32 R5, RZ, RZ, R3 ;  /* 0x000000ffff057224 */ /* 0x000fe200078e0003 */
[----:B------:R-:W-:Y:S01]  /*1d90*/  BSSY.RECONVERGENT B1, `(.L_x_21) ;  /* 0x0000051000017945 */ /* 0x000fe20003800200 */
        /* <DEDUP_REMOVED lines=11> */
[----:B------:R-:W-:Y:S01]  /*1e50*/  UMOV UR6, 0x3ae80f1e ;  /* 0x3ae80f1e00067882 */ /* 0x000fe20000000000 */
[----:B------:R-:W-:Y:S01]  /*1e60*/  IMAD.MOV.U32 R15, RZ, RZ, 0x3ed0ee25 ;  /* 0x3ed0ee25ff0f7424 */ /* 0x000fe200078e00ff */
[----:B------:R-:W-:Y:S01]  /*1e70*/  LOP3.LUT R3, R2, 0x3ff00000, RZ, 0xfc, !PT ;  /* 0x3ff0000002037812 */ /* 0x000fe200078efcff */
[----:B------:R-:W-:Y:S01]  /*1e80*/  UMOV UR7, 0x3eb1380b ;  /* 0x3eb1380b00077882 */ /* 0x000fe20000000000 */
[----:B------:R-:W-:Y:S01]  /*1e90*/  MOV R2, R6 ;  /* 0x0000000600027202 */ /* 0x000fe20000000f00 */
        /* <DEDUP_REMOVED lines=58> */
.L_x_22:
[----:B------:R-:W-:Y:S01]  /*2240*/  IMAD.MOV.U32 R6, RZ, RZ, 0x0 ;  /* 0x00000000ff067424 */ /* 0x000fe200078e00ff */
[----:B------:R-:W-:Y:S01]  /*2250*/  LOP3.LUT P0, RZ, R3, 0x7fffffff, RZ, 0xc0, !PT ;  /* 0x7fffffff03ff7812 */ /* 0x000fe2000780c0ff */
[----:B------:R-:W-:-:S06]  /*2260*/  IMAD.MOV.U32 R7, RZ, RZ, 0x7ff00000 ;  /* 0x7ff00000ff077424 */ /* 0x000fcc00078e00ff */
[----:B------:R-:W-:-:S10]  /*2270*/  DFMA R6, R2, R6, +INF ;  /* 0x7ff000000206742b */ /* 0x000fd40000000006 */
[----:B------:R-:W-:Y:S02]  /*2280*/  FSEL R6, R6, RZ, P0 ;  /* 0x000000ff06067208 */ /* 0x000fe40000000000 */
[----:B------:R-:W-:-:S07]  /*2290*/  FSEL R7, R7, -QNAN , P0 ;  /* 0xfff0000007077808 */ /* 0x000fce0000000000 */
.L_x_23:
[----:B------:R-:W-:Y:S05]  /*22a0*/  BSYNC.RECONVERGENT B1 ;  /* 0x0000000000017941 */ /* 0x000fea0003800200 */
.L_x_21:
[----:B------:R-:W1:Y:S01]  /*22b0*/  MUFU.RCP64H R3, 2 ;  /* 0x4000000000037908 */ /* 0x000e620000001800 */
[----:B------:R-:W-:Y:S01]  /*22c0*/  IMAD.MOV.U32 R8, RZ, RZ, 0x0 ;  /* 0x00000000ff087424 */ /* 0x000fe200078e00ff */
[----:B------:R-:W-:Y:S01]  /*22d0*/  MOV R2, RZ ;  /* 0x000000ff00027202 */ /* 0x000fe20000000f00 */
[----:B------:R-:W-:Y:S01]  /*22e0*/  IMAD.MOV.U32 R9, RZ, RZ, 0x40000000 ;  /* 0x40000000ff097424 */ /* 0x000fe200078e00ff */
[----:B------:R-:W-:Y:S01]  /*22f0*/  UMOV UR6, 0x3ae80f1e ;  /* 0x3ae80f1e00067882 */ /* 0x000fe20000000000 */
[----:B------:R-:W-:Y:S01]  /*2300*/  IMAD.MOV.U32 R12, RZ, RZ, -0x748574fc ;  /* 0x8b7a8b04ff0c7424 */ /* 0x000fe200078e00ff */
[----:B------:R-:W-:Y:S01]  /*2310*/  UMOV UR7, 0x3eb1380b ;  /* 0x3eb1380b00077882 */ /* 0x000fe20000000000 */
[----:B------:R-:W-:Y:S01]  /*2320*/  IMAD.MOV.U32 R13, RZ, RZ, 0x3ed0ee25 ;  /* 0x3ed0ee25ff0d7424 */ /* 0x000fe200078e00ff */
[----:B------:R-:W-:Y:S01]  /*2330*/  UMOV UR8, 0x55555554 ;  /* 0x5555555400087882 */ /* 0x000fe20000000000 */
[----:B------:R-:W-:Y:S01]  /*2340*/  IMAD.MOV.U32 R18, RZ, RZ, -0x105c611 ;  /* 0xfefa39efff127424 */ /* 0x000fe200078e00ff */
[----:B------:R-:W-:Y:S01]  /*2350*/  UMOV UR9, 0x3fb55555 ;  /* 0x3fb5555500097882 */ /* 0x000fe20000000000 */
[----:B------:R-:W-:Y:S01]  /*2360*/  IMAD.MOV.U32 R19, RZ, RZ, 0x3fe62e42 ;  /* 0x3fe62e42ff137424 */ /* 0x000fe200078e00ff */
[----:B------:R-:W-:Y:S01]  /*2370*/  FSETP.GEU.AND P1, PT, |R7|, 6.5827683646048100446e-37, PT ;  /* 0x036000000700780b */ /* 0x000fe20003f2e200 */
[----:B------:R-:W-:Y:S01]  /*2380*/  BSSY.RECONVERGENT B1, `(.L_x_24) ;  /* 0x000003c000017945 */ /* 0x000fe20003800200 */
[----:B-1----:R-:W-:-:S08]  /*2390*/  DFMA R8, R2, -R8, 1 ;  /* 0x3ff000000208742b */ /* 0x002fd00000000808 */
[----:B------:R-:W-:-:S08]  /*23a0*/  DFMA R8, R8, R8, R8 ;  /* 0x000000080808722b */ /* 0x000fd00000000008 */
[----:B------:R-:W-:-:S08]  /*23b0*/  DFMA R2, R2, R8, R2 ;  /* 0x000000080202722b */ /* 0x000fd00000000002 */
[----:B------:R-:W-:-:S08]  /*23c0*/  DMUL R8, RZ, R2 ;  /* 0x00000002ff087228 */ /* 0x000fd00000000000 */
[----:B------:R-:W-:-:S08]  /*23d0*/  DFMA R8, RZ, R2, R8 ;  /* 0x00000002ff08722b */ /* 0x000fd00000000008 */
[----:B------:R-:W-:Y:S02]  /*23e0*/  DMUL R10, R8, R8 ;  /* 0x00000008080a7228 */ /* 0x000fe40000000000 */
[----:B------:R-:W-:-:S06]  /*23f0*/  DADD R14, RZ, -R8 ;  /* 0x00000000ff0e7229 */ /* 0x000fcc0000000808 */
[----:B------:R-:W-:Y:S01]  /*2400*/  DFMA R12, R10, UR6, R12 ;  /* 0x000000060a0c7c2b */ /* 0x000fe2000800000c */
[----:B------:R-:W-:Y:S01]  /*2410*/  UMOV UR6, 0x9f02676f ;  /* 0x9f02676f00067882 */ /* 0x000fe20000000000 */
[----:B------:R-:W-:Y:S01]  /*2420*/  UMOV UR7, 0x3ef3b266 ;  /* 0x3ef3b26600077882 */ /* 0x000fe20000000000 */
[----:B------:R-:W-:-:S05]  /*2430*/  DADD R16, R14, R14 ;  /* 0x000000000e107229 */ /* 0x000fca000000000e */
[----:B------:R-:W-:Y:S01]  /*2440*/  DFMA R12, R10, R12, UR6 ;  /* 0x000000060a0c7e2b */ /* 0x000fe2000800000c */
[----:B------:R-:W-:Y:S01]  /*2450*/  UMOV UR6, 0xa9ab0956 ;  /* 0xa9ab095600067882 */ /* 0x000fe20000000000 */
[----:B------:R-:W-:Y:S01]  /*2460*/  UMOV UR7, 0x3f1745cb ;  /* 0x3f1745cb00077882 */ /* 0x000fe20000000000 */
[----:B------:R-:W-:-:S05]  /*2470*/  DFMA R16, RZ, -R8, R16 ;  /* 0x80000008ff10722b */ /* 0x000fca0000000010 */
[----:B------:R-:W-:Y:S01]  /*2480*/  DFMA R12, R10, R12, UR6 ;  /* 0x000000060a0c7e2b */ /* 0x000fe2000800000c */
[----:B------:R-:W-:Y:S01]  /*2490*/  UMOV UR6, 0x2d1b5154 ;  /* 0x2d1b515400067882 */ /* 0x000fe20000000000 */
[----:B------:R-:W-:Y:S01]  /*24a0*/  UMOV UR7, 0x3f3c71c7 ;  /* 0x3f3c71c700077882 */ /* 0x000fe20000000000 */
[----:B------:R-:W-:Y:S01]  /*24b0*/  DMUL R16, R2, R16 ;  /* 0x0000001002107228 */ /* 0x000fe20000000000 */
[----:B------:R-:W-:Y:S02]  /*24c0*/  IMAD.MOV.U32 R2, RZ, RZ, 0x3b39803f ;  /* 0x3b39803fff027424 */ /* 0x000fe400078e00ff */
[----:B------:R-:W-:Y:S02]  /*24d0*/  IMAD.MOV.U32 R3, RZ, RZ, 0x3c7abc9e ;  /* 0x3c7abc9eff037424 */ /* 0x000fe400078e00ff */
        /* <DEDUP_REMOVED lines=9> */
[----:B------:R-:W-:-:S04]  /*2570*/  DFMA R12, R18, UR6, R8 ;  /* 0x00000006120c7c2b */ /* 0x000fc80008000008 */
[----:B------:R-:W-:-:S04]  /*2580*/  DFMA R14, R10, R14, UR8 ;  /* 0x000000080a0e7e2b */ /* 0x000fc8000800000e */
[----:B------:R-:W-:-:S04]  /*2590*/  DFMA R18, -R18, 1, R12 ;  /* 0x3ff000001212782b */ /* 0x000fc8000000010c */
[----:B------:R-:W-:-:S04]  /*25a0*/  DMUL R14, R10, R14 ;  /* 0x0000000e0a0e7228 */ /* 0x000fc80000000000 */
[----:B------:R-:W-:-:S04]  /*25b0*/  DADD R18, -R8, R18 ;  /* 0x0000000008127229 */ /* 0x000fc80000000112 */
[----:B------:R-:W-:-:S08]  /*25c0*/  DFMA R14, R8, R14, R16 ;  /* 0x0000000e080e722b */ /* 0x000fd00000000010 */
[----:B------:R-:W-:-:S08]  /*25d0*/  DADD R14, R14, -R18 ;  /* 0x000000000e0e7229 */ /* 0x000fd00000000812 */
[----:B------:R-:W-:Y:S01]  /*25e0*/  DFMA R14, R2, UR6, R14 ;  /* 0x00000006020e7c2b */ /* 0x000fe2000800000e */
[----:B------:R-:W-:-:S07]  /*25f0*/  IMAD.MOV.U32 R2, RZ, RZ, 0x1 ;  /* 0x00000001ff027424 */ /* 0x000fce00078e00ff */
[----:B------:R-:W-:-:S06]  /*2600*/  DADD R12, R12, R14 ;  /* 0x000000000c0c7229 */ /* 0x000fcc000000000e */
[----:B------:R-:W1:Y:S02]  /*2610*/  MUFU.RCP64H R3, R13 ;  /* 0x0000000d00037308 */ /* 0x000e640000001800 */
[----:B-1----:R-:W-:-:S08]  /*2620*/  DFMA R8, -R12, R2, 1 ;  /* 0x3ff000000c08742b */ /* 0x002fd00000000102 */
[----:B------:R-:W-:-:S08]  /*2630*/  DFMA R8, R8, R8, R8 ;  /* 0x000000080808722b */ /* 0x000fd00000000008 */
[----:B------:R-:W-:-:S08]  /*2640*/  DFMA R8, R2, R8, R2 ;  /* 0x000000080208722b */ /* 0x000fd00000000002 */
[----:B------:R-:W-:-:S08]  /*2650*/  DFMA R2, -R12, R8, 1 ;  /* 0x3ff000000c02742b */ /* 0x000fd00000000108 */
[----:B------:R-:W-:-:S08]  /*2660*/  DFMA R2, R8, R2, R8 ;  /* 0x000000020802722b */ /* 0x000fd00000000008 */
[----:B------:R-:W-:-:S08]  /*2670*/  DMUL R8, R2, R6 ;  /* 0x0000000602087228 */ /* 0x000fd00000000000 */
[----:B------:R-:W-:-:S08]  /*2680*/  DFMA R10, -R12, R8, R6 ;  /* 0x000000080c0a722b */ /* 0x000fd00000000106 */
[----:B------:R-:W-:-:S10]  /*2690*/  DFMA R2, R2, R10, R8 ;  /* 0x0000000a0202722b */ /* 0x000fd40000000008 */
[----:B------:R-:W-:-:S05]  /*26a0*/  FFMA R0, RZ, R13, R3 ;  /* 0x0000000dff007223 */ /* 0x000fca0000000003 */
[----:B------:R-:W-:-:S13]  /*26b0*/  FSETP.GT.AND P0, PT, |R0|, 1.469367938527859385e-39, PT ;  /* 0x001000000000780b */ /* 0x000fda0003f04200 */
[----:B------:R-:W-:Y:S05]  /*26c0*/  @P0 BRA P1, `(.L_x_25) ;  /* 0x00000000001c0947 */ /* 0x000fea0000800000 */
[----:B------:R-:W-:Y:S01]  /*26d0*/  IMAD.MOV.U32 R10, RZ, RZ, R6 ;  /* 0x000000ffff0a7224 */ /* 0x000fe200078e0006 */
[----:B------:R-:W-:Y:S01]  /*26e0*/  MOV R2, 0x2720 ;  /* 0x0000272000027802 */ /* 0x000fe20000000f00 */
[----:B------:R-:W-:Y:S02]  /*26f0*/  IMAD.MOV.U32 R11, RZ, RZ, R7 ;  /* 0x000000ffff0b7224 */ /* 0x000fe400078e0007 */
[----:B------:R-:W-:-:S07]  /*2700*/  IMAD.MOV.U32 R15, RZ, RZ, R13 ;  /* 0x000000ffff0f7224 */ /* 0x000fce00078e000d */
[----:B0-----:R-:W-:Y:S05]  /*2710*/  CALL.REL.NOINC `($__internal_0_$__cuda_sm20_div_rn_f64_full) ;  /* 0x0000000000f47944 */ /* 0x001fea0003c00000 */
[----:B------:R-:W-:Y:S01]  /*2720*/  IMAD.MOV.U32 R2, RZ, RZ, R12 ;  /* 0x000000ffff027224 */ /* 0x000fe200078e000c */
[----:B------:R-:W-:-:S07]  /*2730*/  MOV R3, R13 ;  /* 0x0000000d00037202 */ /* 0x000fce0000000f00 */
.L_x_25:
[----:B------:R-:W-:Y:S05]  /*2740*/  BSYNC.RECONVERGENT B1 ;  /* 0x0000000000017941 */ /* 0x000fea0003800200 */
.L_x_24:
[----:B------:R-:W1:Y:S01]  /*2750*/  I2F.F64 R12, R4 ;  /* 0x00000004000c7312 */ /* 0x000e620000201c00 */
[----:B------:R-:W-:Y:S01]  /*2760*/  IMAD.MOV.U32 R6, RZ, RZ, 0x1 ;  /* 0x00000001ff067424 */ /* 0x000fe200078e00ff */
[----:B0-----:R-:W-:Y:S01]  /*2770*/  DADD R10, -R2, R24 ;  /* 0x00000000020a7229 */ /* 0x001fe20000000118 */
[----:B------:R-:W-:Y:S09]  /*2780*/  BSSY.RECONVERGENT B1, `(.L_x_26) ;  /* 0x0000013000017945 */ /* 0x000ff20003800200 */
[----:B------:R-:W-:Y:S01]  /*2790*/  FSETP.GEU.AND P1, PT, |R11|, 6.5827683646048100446e-37, PT ;  /* 0x036000000b00780b */ /* 0x000fe20003f2e200 */
[----:B-1----:R-:W0:Y:S02]  /*27a0*/  MUFU.RCP64H R7, R13 ;  /* 0x0000000d00077308 */ /* 0x002e240000001800 */
[----:B0-----:R-:W-:-:S08]  /*27b0*/  DFMA R8, -R12, R6, 1 ;  /* 0x3ff000000c08742b */ /* 0x001fd00000000106 */
        /* <DEDUP_REMOVED lines=11> */
[----:B------:R-:W-:-:S07]  /*2870*/  MOV R2, 0x2890 ;  /* 0x0000289000027802 */ /* 0x000fce0000000f00 */
[----:B------:R-:W-:Y:S05]  /*2880*/  CALL.REL.NOINC `($__internal_0_$__cuda_sm20_div_rn_f64_full) ;  /* 0x0000000000987944 */ /* 0x000fea0003c00000 */
[----:B------:R-:W-:Y:S02]  /*2890*/  IMAD.MOV.U32 R2, RZ, RZ, R12 ;  /* 0x000000ffff027224 */ /* 0x000fe400078e000c */
[----:B------:R-:W-:-:S07]  /*28a0*/  IMAD.MOV.U32 R3, RZ, RZ, R13 ;  /* 0x000000ffff037224 */ /* 0x000fce00078e000d */
.L_x_27:
[----:B------:R-:W-:Y:S05]  /*28b0*/  BSYNC.RECONVERGENT B1 ;  /* 0x0000000000017941 */ /* 0x000fea0003800200 */
.L_x_26:
[----:B------:R-:W0:Y:S01]  /*28c0*/  F2F.F32.F64 R2, R2 ;  /* 0x0000000200027310 */ /* 0x000e220000301000 */
[----:B------:R-:W-:Y:S01]  /*28d0*/  IMAD.MOV.U32 R7, RZ, RZ, 0x40490fd0 ;  /* 0x40490fd0ff077424 */ /* 0x000fe200078e00ff */
[----:B------:R-:W1:Y:S08]  /*28e0*/  LDC.64 R10, c[0x0][0x3a8] ;  /* 0x0000ea00ff0a7b82 */ /* 0x000e700000000a00 */
[----:B------:R-:W2:Y:S01]  /*28f0*/  LDC R9, c[0x0][0x3a4] ;  /* 0x0000e900ff097b82 */ /* 0x000ea20000000800 */
[C---:B0-----:R-:W-:Y:S01]  /*2900*/  FFMA R4, R2.reuse, R7, 2.0943999290466308594 ;  /* 0x40060aa602047423 */ /* 0x041fe20000000007 */
[----:B------:R-:W-:-:S03]  /*2910*/  FMUL R0, R2, 3 ;  /* 0x4040000002007820 */ /* 0x000fc60000400000 */
[----:B------:R-:W-:Y:S01]  /*2920*/  FMUL.RZ R8, R4, 0.15915493667125701904 ;  /* 0x3e22f98304087820 */ /* 0x000fe2000040c000 */
[----:B------:R-:W-:Y:S01]  /*2930*/  FADD R4, R2, R2 ;  /* 0x0000000202047221 */ /* 0x000fe20000000000 */
[----:B------:R-:W-:Y:S01]  /*2940*/  FMUL R0, R0, 3.141590118408203125 ;  /* 0x40490fd000007820 */ /* 0x000fe20000400000 */
[----:B------:R-:W-:Y:S01]  /*2950*/  FADD R2, -R2, 1 ;  /* 0x3f80000002027421 */ /* 0x000fe20000000100 */
[----:B------:R-:W0:Y:S01]  /*2960*/  MUFU.SIN R5, R8 ;  /* 0x0000000800057308 */ /* 0x000e220000000400 */
[----:B------:R-:W-:Y:S01]  /*2970*/  FFMA R4, R4, R7, 1.0471999645233154297 ;  /* 0x3f860aa604047423 */ /* 0x000fe20000000007 */
[----:B------:R-:W-:-:S03]  /*2980*/  FMUL.RZ R6, R0, 0.15915493667125701904 ;  /* 0x3e22f98300067820 */ /* 0x000fc6000040c000 */
[----:B------:R-:W-:-:S03]  /*2990*/  FMUL.RZ R7, R4, 0.15915493667125701904 ;  /* 0x3e22f98304077820 */ /* 0x000fc6000040c000 */
[----:B------:R-:W3:Y:S08]  /*29a0*/  MUFU.SIN R0, R6 ;  /* 0x0000000600007308 */ /* 0x000ef00000000400 */
[----:B------:R-:W4:Y:S01]  /*29b0*/  MUFU.SIN R3, R7 ;  /* 0x0000000700037308 */ /* 0x000f220000000400 */
[----:B0-----:R-:W-:-:S04]  /*29c0*/  FMUL R5, R5, 255 ;  /* 0x437f000005057820 */ /* 0x001fc80000400000 */
[----:B------:R-:W-:Y:S01]  /*29d0*/  FMUL R4, R5, R2 ;  /* 0x0000000205047220 */ /* 0x000fe20000400000 */
[----:B---3--:R-:W-:-:S05]  /*29e0*/  FMUL R0, R0, 255 ;  /* 0x437f000000007820 */ /* 0x008fca0000400000 */
[----:B------:R-:W1:Y:S01]  /*29f0*/  F2I.TRUNC.NTZ R4, R4 ;  /* 0x0000000400047305 */ /* 0x000e62000020f100 */
[----:B------:R-:W-:Y:S01]  /*2a00*/  FMUL R0, R0, R2 ;  /* 0x0000000200007220 */ /* 0x000fe20000400000 */
[----:B----4-:R-:W-:-:S06]  /*2a10*/  FMUL R3, R3, 255 ;  /* 0x437f000003037820 */ /* 0x010fcc0000400000 */
[----:B------:R-:W2:Y:S01]  /*2a20*/  F2I.TRUNC.NTZ R0, R0 ;  /* 0x0000000000007305 */ /* 0x000ea2000020f100 */
[----:B------:R-:W-:Y:S01]  /*2a30*/  FMUL R2, R3, R2 ;  /* 0x0000000203027220 */ /* 0x000fe20000400000 */
[----:B-1----:R-:W-:-:S06]  /*2a40*/  VIADDMNMX R7, R4, R11, 0xff, PT ;  /* 0x000000ff04077446 */ /* 0x002fcc000380010b */
[----:B------:R-:W0:Y:S01]  /*2a50*/  F2I.TRUNC.NTZ R5, R2 ;  /* 0x0000000200057305 */ /* 0x000e22000020f100 */
[----:B------:R3:W-:Y:S01]  /*2a60*/  STG.E.U8 desc[UR4][R26.64+0x2], R7 ;  /* 0x000002071a007986 */ /* 0x0007e2000c101104 */
[----:B--2---:R-:W-:-:S05]  /*2a70*/  VIADDMNMX R3, R0, R9, 0xff, PT ;  /* 0x000000ff00037446 */ /* 0x004fca0003800109 */
[----:B------:R3:W-:Y:S01]  /*2a80*/  STG.E.U8 desc[UR4][R26.64], R3 ;  /* 0x000000031a007986 */ /* 0x0007e2000c101104 */
[----:B0-----:R-:W-:-:S05]  /*2a90*/  VIADDMNMX R5, R5, R10, 0xff, PT ;  /* 0x000000ff05057446 */ /* 0x001fca000380010a */
[----:B------:R3:W-:Y:S02]  /*2aa0*/  STG.E.U8 desc[UR4][R26.64+0x1], R5 ;  /* 0x000001051a007986 */ /* 0x0007e4000c101104 */
.L_x_15:
[----:B------:R-:W-:Y:S05]  /*2ab0*/  BSYNC.RECONVERGENT B0 ;  /* 0x0000000000007941 */ /* 0x000fea0003800200 */
.L_x_14:
[----:B------:R-:W-:-:S05]  /*2ac0*/  IMAD.MOV.U32 R13, RZ, RZ, 0xff ;  /* 0x000000ffff0d7424 */ /* 0x000fca00078e00ff */
[----:B------:R-:W-:Y:S01]  /*2ad0*/  STG.E.U8 desc[UR4][R26.64+0x3], R13 ;  /* 0x0000030d1a007986 */ /* 0x000fe2000c101104 */
[----:B------:R-:W-:Y:S05]  /*2ae0*/  EXIT ;  /* 0x000000000000794d */ /* 0x000fea0003800000 */
        .weak           $__internal_0_$__cuda_sm20_div_rn_f64_full
        .type           $__internal_0_$__cuda_sm20_div_rn_f64_full,@function
        .size           $__internal_0_$__cuda_sm20_div_rn_f64_full,($__internal_1_$__cuda_sm20_dsqrt_rn_f64_mediumpath_v1 - $__internal_0_$__cuda_sm20_div_rn_f64_full)
$__internal_0_$__cuda_sm20_div_rn_f64_full:
[----:B------:R-:W-:Y:S01]  /*2af0*/  FSETP.GEU.AND P2, PT, |R11|, 1.469367938527859385e-39, PT ;  /* 0x001000000b00780b */ /* 0x000fe20003f4e200 */
[----:B------:R-:W-:Y:S01]  /*2b00*/  IMAD.MOV.U32 R14, RZ, RZ, R12 ;  /* 0x000000ffff0e7224 */ /* 0x000fe200078e000c */
[C---:B------:R-:W-:Y:S01]  /*2b10*/  FSETP.GEU.AND P0, PT, |R15|.reuse, 1.469367938527859385e-39, PT ;  /* 0x001000000f00780b */ /* 0x040fe20003f0e200 */
[----:B------:R-:W-:Y:S01]  /*2b20*/  IMAD.MOV.U32 R16, RZ, RZ, R10 ;  /* 0x000000ffff107224 */ /* 0x000fe200078e000a */
[----:B------:R-:W-:Y:S01]  /*2b30*/  LOP3.LUT R13, R15, 0x800fffff, RZ, 0xc0, !PT ;  /* 0x800fffff0f0d7812 */ /* 0x000fe200078ec0ff */
[----:B------:R-:W-:Y:S01]  /*2b40*/  IMAD.MOV.U32 R20, RZ, RZ, 0x1 ;  /* 0x00000001ff147424 */ /* 0x000fe200078e00ff */
[----:B------:R-:W-:Y:S01]  /*2b50*/  LOP3.LUT R5, R11, 0x7ff00000, RZ, 0xc0, !PT ;  /* 0x7ff000000b057812 */ /* 0x000fe200078ec0ff */
[----:B------:R-:W-:Y:S01]  /*2b60*/  BSSY.RECONVERGENT B2, `(.L_x_28) ;  /* 0x0000050000027945 */ /* 0x000fe20003800200 */
[----:B------:R-:W-:Y:S02]  /*2b70*/  LOP3.LUT R13, R13, 0x3ff00000, RZ, 0xfc, !PT ;  /* 0x3ff000000d0d7812 */ /* 0x000fe400078efcff */
[----:B------:R-:W-:-:S03]  /*2b80*/  LOP3.LUT R30, R15, 0x7ff00000, RZ, 0xc0, !PT ;  /* 0x7ff000000f1e7812 */ /* 0x000fc600078ec0ff */
[----:B------:R-:W-:Y:S01]  /*2b90*/  @!P2 LOP3.LUT R6, R15, 0x7ff00000, RZ, 0xc0, !PT ;  /* 0x7ff000000f06a812 */ /* 0x000fe200078ec0ff */
[----:B------:R-:W-:Y:S01]  /*2ba0*/  @!P2 IMAD.MOV.U32 R18, RZ, RZ, RZ ;  /* 0x000000ffff12a224 */ /* 0x000fe200078e00ff */
[----:B------:R-:W-:Y:S01]  /*2bb0*/  @!P0 DMUL R12, R14, 8.98846567431157953865e+307 ;  /* 0x7fe000000e0c8828 */ /* 0x000fe20000000000 */
[C---:B------:R-:W-:Y:S02]  /*2bc0*/  ISETP.GE.U32.AND P1, PT, R5.reuse, R30, PT ;  /* 0x0000001e0500720c */ /* 0x040fe40003f26070 */
[----:B------:R-:W-:Y:S01]  /*2bd0*/  @!P2 ISETP.GE.U32.AND P3, PT, R5, R6, PT ;  /* 0x000000060500a20c */ /* 0x000fe20003f66070 */
[----:B------:R-:W-:Y:S02]  /*2be0*/  IMAD.MOV.U32 R6, RZ, RZ, 0x1ca00000 ;  /* 0x1ca00000ff067424 */ /* 0x000fe400078e00ff */
[----:B------:R-:W0:Y:S03]  /*2bf0*/  MUFU.RCP64H R21, R13 ;  /* 0x0000000d00157308 */ /* 0x000e260000001800 */
[----:B------:R-:W-:-:S02]  /*2c00*/  @!P2 SEL R19, R6, 0x63400000, !P3 ;  /* 0x634000000613a807 */ /* 0x000fc40005800000 */
[----:B------:R-:W-:Y:S02]  /*2c10*/  SEL R17, R6, 0x63400000, !P1 ;  /* 0x6340000006117807 */ /* 0x000fe40004800000 */
[--C-:B------:R-:W-:Y:S02]  /*2c20*/  @!P2 LOP3.LUT R19, R19, 0x80000000, R11.reuse, 0xf8, !PT ;  /* 0x800000001313a812 */ /* 0x100fe400078ef80b */
[----:B------:R-:W-:Y:S02]  /*2c30*/  LOP3.LUT R17, R17, 0x800fffff, R11, 0xf8, !PT ;  /* 0x800fffff11117812 */ /* 0x000fe400078ef80b */
[----:B------:R-:W-:Y:S02]  /*2c40*/  @!P2 LOP3.LUT R19, R19, 0x100000, RZ, 0xfc, !PT ;  /* 0x001000001313a812 */ /* 0x000fe400078efcff */
[----:B------:R-:W-:-:S04]  /*2c50*/  @!P0 LOP3.LUT R30, R13, 0x7ff00000, RZ, 0xc0, !PT ;  /* 0x7ff000000d1e8812 */ /* 0x000fc800078ec0ff */
[----:B------:R-:W-:Y:S02]  /*2c60*/  @!P2 DFMA R16, R16, 2, -R18 ;  /* 0x400000001010a82b */ /* 0x000fe40000000812 */
[----:B0-----:R-:W-:-:S08]  /*2c70*/  DFMA R18, R20, -R12, 1 ;  /* 0x3ff000001412742b */ /* 0x001fd0000000080c */
[----:B------:R-:W-:-:S08]  /*2c80*/  DFMA R18, R18, R18, R18 ;  /* 0x000000121212722b */ /* 0x000fd00000000012 */
[----:B------:R-:W-:-:S08]  /*2c90*/  DFMA R18, R20, R18, R20 ;  /* 0x000000121412722b */ /* 0x000fd00000000014 */
[----:B------:R-:W-:-:S08]  /*2ca0*/  DFMA R20, R18, -R12, 1 ;  /* 0x3ff000001214742b */ /* 0x000fd0000000080c */
[----:B------:R-:W-:-:S08]  /*2cb0*/  DFMA R18, R18, R20, R18 ;  /* 0x000000141212722b */ /* 0x000fd00000000012 */
[----:B------:R-:W-:-:S08]  /*2cc0*/  DMUL R20, R18, R16 ;  /* 0x0000001012147228 */ /* 0x000fd00000000000 */
[----:B------:R-:W-:-:S08]  /*2cd0*/  DFMA R22, R20, -R12, R16 ;  /* 0x8000000c1416722b */ /* 0x000fd00000000010 */
[----:B------:R-:W-:Y:S01]  /*2ce0*/  DFMA R22, R18, R22, R20 ;  /* 0x000000161216722b */ /* 0x000fe20000000014 */
[----:B------:R-:W-:Y:S02]  /*2cf0*/  MOV R20, R5 ;  /* 0x0000000500147202 */ /* 0x000fe40000000f00 */
[----:B------:R-:W-:-:S05]  /*2d00*/  @!P2 LOP3.LUT R20, R17, 0x7ff00000, RZ, 0xc0, !PT ;  /* 0x7ff000001114a812 */ /* 0x000fca00078ec0ff */
[----:B------:R-:W-:-:S05]  /*2d10*/  VIADD R18, R20, 0xffffffff ;  /* 0xffffffff14127836 */ /* 0x000fca0000000000 */
[----:B------:R-:W-:Y:S01]  /*2d20*/  ISETP.GT.U32.AND P0, PT, R18, 0x7feffffe, PT ;  /* 0x7feffffe1200780c */ /* 0x000fe20003f04070 */
[----:B------:R-:W-:-:S05]  /*2d30*/  VIADD R18, R30, 0xffffffff ;  /* 0xffffffff1e127836 */ /* 0x000fca0000000000 */
[----:B------:R-:W-:-:S13]  /*2d40*/  ISETP.GT.U32.OR P0, PT, R18, 0x7feffffe, P0 ;  /* 0x7feffffe1200780c */ /* 0x000fda0000704470 */
[----:B------:R-:W-:Y:S05]  /*2d50*/  @P0 BRA `(.L_x_29) ;  /* 0x00000000006c0947 */ /* 0x000fea0003800000 */
[----:B------:R-:W-:-:S04]  /*2d60*/  LOP3.LUT R18, R15, 0x7ff00000, RZ, 0xc0, !PT ;  /* 0x7ff000000f127812 */ /* 0x000fc800078ec0ff */
[CC--:B------:R-:W-:Y:S02]  /*2d70*/  VIADDMNMX R10, R5.reuse, -R18.reuse, 0xb9600000, !PT ;  /* 0xb9600000050a7446 */ /* 0x0c0fe40007800912 */
[----:B------:R-:W-:Y:S02]  /*2d80*/  ISETP.GE.U32.AND P0, PT, R5, R18, PT ;  /* 0x000000120500720c */ /* 0x000fe40003f06070 */
[----:B------:R-:W-:Y:S01]  /*2d90*/  VIMNMX R5, PT, PT, R10, 0x46a00000, PT ;  /* 0x46a000000a057848 */ /* 0x000fe20003fe0100 */
[----:B------:R-:W-:Y:S01]  /*2da0*/  IMAD.MOV.U32 R10, RZ, RZ, RZ ;  /* 0x000000ffff0a7224 */ /* 0x000fe200078e00ff */
[----:B------:R-:W-:-:S05]  /*2db0*/  SEL R6, R6, 0x63400000, !P0 ;  /* 0x6340000006067807 */ /* 0x000fca0004000000 */
[----:B------:R-:W-:-:S04]  /*2dc0*/  IMAD.IADD R5, R5, 0x1, -R6 ;  /* 0x0000000105057824 */ /* 0x000fc800078e0a06 */
[----:B------:R-:W-:-:S06]  /*2dd0*/  VIADD R11, R5, 0x7fe00000 ;  /* 0x7fe00000050b7836 */ /* 0x000fcc0000000000 */
[----:B------:R-:W-:-:S10]  /*2de0*/  DMUL R18, R22, R10 ;  /* 0x0000000a16127228 */ /* 0x000fd40000000000 */
[----:B------:R-:W-:-:S13]  /*2df0*/  FSETP.GTU.AND P0, PT, |R19|, 1.469367938527859385e-39, PT ;  /* 0x001000001300780b */ /* 0x000fda0003f0c200 */
[----:B------:R-:W-:Y:S05]  /*2e00*/  @P0 BRA `(.L_x_30) ;  /* 0x0000000000940947 */ /* 0x000fea0003800000 */
[----:B------:R-:W-:-:S06]  /*2e10*/  DFMA R12, R22, -R12, R16 ;  /* 0x8000000c160c722b */ /* 0x000fcc0000000010 */
[----:B------:R-:W-:-:S04]  /*2e20*/  IMAD.MOV.U32 R12, RZ, RZ, RZ ;  /* 0x000000ffff0c7224 */ /* 0x000fc800078e00ff */
[C---:B------:R-:W-:Y:S02]  /*2e30*/  FSETP.NEU.AND P0, PT, R13.reuse, RZ, PT ;  /* 0x000000ff0d00720b */ /* 0x040fe40003f0d000 */
[----:B------:R-:W-:-:S04]  /*2e40*/  LOP3.LUT R15, R13, 0x80000000, R15, 0x48, !PT ;  /* 0x800000000d0f7812 */ /* 0x000fc800078e480f */
[----:B------:R-:W-:-:S07]  /*2e50*/  LOP3.LUT R13, R15, R11, RZ, 0xfc, !PT ;  /* 0x0000000b0f0d7212 */ /* 0x000fce00078efcff */
[----:B------:R-:W-:Y:S05]  /*2e60*/  @!P0 BRA `(.L_x_30) ;  /* 0x00000000007c8947 */ /* 0x000fea0003800000 */
[----:B------:R-:W-:Y:S01]  /*2e70*/  IMAD.MOV R11, RZ, RZ, -R5 ;  /* 0x000000ffff0b7224 */ /* 0x000fe200078e0a05 */
[----:B------:R-:W-:Y:S01]  /*2e80*/  DMUL.RP R12, R22, R12 ;  /* 0x0000000c160c7228 */ /* 0x000fe20000008000 */
[----:B------:R-:W-:Y:S01]  /*2e90*/  IMAD.MOV.U32 R10, RZ, RZ, RZ ;  /* 0x000000ffff0a7224 */ /* 0x000fe200078e00ff */
[----:B------:R-:W-:-:S05]  /*2ea0*/  IADD3 R5, PT, PT, -R5, -0x43300000, RZ ;  /* 0xbcd0000005057810 */ /* 0x000fca0007ffe1ff */
[----:B------:R-:W-:-:S03]  /*2eb0*/  DFMA R10, R18, -R10, R22 ;  /* 0x8000000a120a722b */ /* 0x000fc60000000016 */
[----:B------:R-:W-:-:S07]  /*2ec0*/  LOP3.LUT R15, R13, R15, RZ, 0x3c, !PT ;  /* 0x0000000f0d0f7212 */ /* 0x000fce00078e3cff */
[----:B------:R-:W-:-:S04]  /*2ed0*/  FSETP.NEU.AND P0, PT, |R11|, R5, PT ;  /* 0x000000050b00720b */ /* 0x000fc80003f0d200 */
[----:B------:R-:W-:Y:S02]  /*2ee0*/  FSEL R18, R12, R18, !P0 ;  /* 0x000000120c127208 */ /* 0x000fe40004000000 */
[----:B------:R-:W-:Y:S01]  /*2ef0*/  FSEL R19, R15, R19, !P0 ;  /* 0x000000130f137208 */ /* 0x000fe20004000000 */
[----:B------:R-:W-:Y:S06]  /*2f00*/  BRA `(.L_x_30) ;  /* 0x0000000000547947 */ /* 0x000fec0003800000 */
.L_x_29:
[----:B------:R-:W-:-:S14]  /*2f10*/  DSETP.NAN.AND P0, PT, R10, R10, PT ;  /* 0x0000000a0a00722a */ /* 0x000fdc0003f08000 */
[----:B------:R-:W-:Y:S05]  /*2f20*/  @P0 BRA `(.L_x_31) ;  /* 0x0000000000440947 */ /* 0x000fea0003800000 */
[----:B------:R-:W-:-:S14]  /*2f30*/  DSETP.NAN.AND P0, PT, R14, R14, PT ;  /* 0x0000000e0e00722a */ /* 0x000fdc0003f08000 */
[----:B------:R-:W-:Y:S05]  /*2f40*/  @P0 BRA `(.L_x_32) ;  /* 0x0000000000300947 */ /* 0x000fea0003800000 */
[----:B------:R-:W-:Y:S01]  /*2f50*/  ISETP.NE.AND P0, PT, R20, R30, PT ;  /* 0x0000001e1400720c */ /* 0x000fe20003f05270 */
[----:B------:R-:W-:Y:S02]  /*2f60*/  IMAD.MOV.U32 R18, RZ, RZ, 0x0 ;  /* 0x00000000ff127424 */ /* 0x000fe400078e00ff */
[----:B------:R-:W-:-:S10]  /*2f70*/  IMAD.MOV.U32 R19, RZ, RZ, -0x80000 ;  /* 0xfff80000ff137424 */ /* 0x000fd400078e00ff */
[----:B------:R-:W-:Y:S05]  /*2f80*/  @!P0 BRA `(.L_x_30) ;  /* 0x0000000000348947 */ /* 0x000fea0003800000 */
[----:B------:R-:W-:Y:S02]  /*2f90*/  ISETP.NE.AND P0, PT, R20, 0x7ff00000, PT ;  /* 0x7ff000001400780c */ /* 0x000fe40003f05270 */
[----:B------:R-:W-:Y:S02]  /*2fa0*/  LOP3.LUT R19, R11, 0x80000000, R15, 0x48, !PT ;  /* 0x800000000b137812 */ /* 0x000fe400078e480f */
[----:B------:R-:W-:-:S13]  /*2fb0*/  ISETP.EQ.OR P0, PT, R30, RZ, !P0 ;  /* 0x000000ff1e00720c */ /* 0x000fda0004702670 */
[----:B------:R-:W-:Y:S01]  /*2fc0*/  @P0 LOP3.LUT R5, R19, 0x7ff00000, RZ, 0xfc, !PT ;  /* 0x7ff0000013050812 */ /* 0x000fe200078efcff */
[----:B------:R-:W-:Y:S01]  /*2fd0*/  @!P0 IMAD.MOV.U32 R18, RZ, RZ, RZ ;  /* 0x000000ffff128224 */ /* 0x000fe200078e00ff */
[----:B------:R-:W-:-:S03]  /*2fe0*/  @P0 MOV R18, RZ ;  /* 0x000000ff00120202 */ /* 0x000fc60000000f00 */
[----:B------:R-:W-:Y:S01]  /*2ff0*/  @P0 IMAD.MOV.U32 R19, RZ, RZ, R5 ;  /* 0x000000ffff130224 */ /* 0x000fe200078e0005 */
[----:B------:R-:W-:Y:S06]  /*3000*/  BRA `(.L_x_30) ;  /* 0x0000000000147947 */ /* 0x000fec0003800000 */
.L_x_32:
[----:B------:R-:W-:Y:S01]  /*3010*/  LOP3.LUT R19, R15, 0x80000, RZ, 0xfc, !PT ;  /* 0x000800000f137812 */ /* 0x000fe200078efcff */
[----:B------:R-:W-:Y:S01]  /*3020*/  IMAD.MOV.U32 R18, RZ, RZ, R14 ;  /* 0x000000ffff127224 */ /* 0x000fe200078e000e */
[----:B------:R-:W-:Y:S06]  /*3030*/  BRA `(.L_x_30) ;  /* 0x0000000000087947 */ /* 0x000fec0003800000 */
.L_x_31:
[----:B------:R-:W-:Y:S01]  /*3040*/  LOP3.LUT R19, R11, 0x80000, RZ, 0xfc, !PT ;  /* 0x000800000b137812 */ /* 0x000fe200078efcff */
[----:B------:R-:W-:-:S07]  /*3050*/  IMAD.MOV.U32 R18, RZ, RZ, R10 ;  /* 0x000000ffff127224 */ /* 0x000fce00078e000a */
.L_x_30:
[----:B------:R-:W-:Y:S05]  /*3060*/  BSYNC.RECONVERGENT B2 ;  /* 0x0000000000027941 */ /* 0x000fea0003800200 */
.L_x_28:
[----:B------:R-:W-:Y:S02]  /*3070*/  IMAD.MOV.U32 R10, RZ, RZ, R2 ;  /* 0x000000ffff0a7224 */ /* 0x000fe400078e0002 */
[----:B------:R-:W-:Y:S02]  /*3080*/  IMAD.MOV.U32 R11, RZ, RZ, 0x0 ;  /* 0x00000000ff0b7424 */ /* 0x000fe400078e00ff */
[----:B------:R-:W-:Y:S02]  /*3090*/  IMAD.MOV.U32 R12, RZ, RZ, R18 ;  /* 0x000000ffff0c7224 */ /* 0x000fe400078e0012 */
[----:B------:R-:W-:Y:S01]  /*30a0*/  IMAD.MOV.U32 R13, RZ, RZ, R19 ;  /* 0x000000ffff0d7224 */ /* 0x000fe200078e0013 */
[----:B------:R-:W-:Y:S06]  /*30b0*/  RET.REL.NODEC R10 `(mandelbrotFullAutoPrecise02) ;  /* 0xffffffcc0ad07950 */ /* 0x000fec0003c3ffff */
        .weak           $__internal_1_$__cuda_sm20_dsqrt_rn_f64_mediumpath_v1
        .type           $__internal_1_$__cuda_sm20_dsqrt_rn_f64_mediumpath_v1,@function
        .size           $__internal_1_$__cuda_sm20_dsqrt_rn_f64_mediumpath_v1,($mandelbrotFullAutoPrecise02$__internal_trig_reduction_slowpathd - $__internal_1_$__cuda_sm20_dsqrt_rn_f64_mediumpath_v1)
$__internal_1_$__cuda_sm20_dsqrt_rn_f64_mediumpath_v1:
[----:B------:R-:W-:Y:S01]  /*30c0*/  ISETP.GE.U32.AND P0, PT, R7, -0x3400000, PT ;  /* 0xfcc000000700780c */ /* 0x000fe20003f06070 */
[----:B------:R-:W-:Y:S01]  /*30d0*/  BSSY.RECONVERGENT B2, `(.L_x_33) ;  /* 0x0000028000027945 */ /* 0x000fe20003800200 */
[----:B------:R-:W-:Y:S01]  /*30e0*/  IMAD.MOV.U32 R7, RZ, RZ, R13 ;  /* 0x000000ffff077224 */ /* 0x000fe200078e000d */
[----:B------:R-:W-:Y:S01]  /*30f0*/  MOV R13, R15 ;  /* 0x0000000f000d7202 */ /* 0x000fe20000000f00 */
[----:B------:R-:W-:Y:S02]  /*3100*/  IMAD.MOV.U32 R9, RZ, RZ, R5 ;  /* 0x000000ffff097224 */ /* 0x000fe400078e0005 */
[----:B------:R-:W-:Y:S02]  /*3110*/  IMAD.MOV.U32 R10, RZ, RZ, R16 ;  /* 0x000000ffff0a7224 */ /* 0x000fe400078e0010 */
[----:B------:R-:W-:-:S05]  /*3120*/  IMAD.MOV.U32 R11, RZ, RZ, R17 ;  /* 0x000000ffff0b7224 */ /* 0x000fca00078e0011 */
[----:B------:R-:W-:Y:S05]  /*3130*/  @!P0 BRA `(.L_x_34) ;  /* 0x0000000000208947 */ /* 0x000fea0003800000 */
[----:B------:R-:W-:-:S10]  /*3140*/  DFMA.RM R6, R10, R6, R12 ;  /* 0x000000060a06722b */ /* 0x000fd4000000400c */
[----:B------:R-:W-:-:S05]  /*3150*/  IADD3 R10, P0, PT, R6, 0x1, RZ ;  /* 0x00000001060a7810 */ /* 0x000fca0007f1e0ff */
[----:B------:R-:W-:-:S06]  /*3160*/  IMAD.X R11, RZ, RZ, R7, P0 ;  /* 0x000000ffff0b7224 */ /* 0x000fcc00000e0607 */
[----:B------:R-:W-:-:S08]  /*3170*/  DFMA.RP R8, -R6, R10, R8 ;  /* 0x0000000a0608722b */ /* 0x000fd00000008108 */
[----:B------:R-:W-:-:S06]  /*3180*/  DSETP.GT.AND P0, PT, R8, RZ, PT ;  /* 0x000000ff0800722a */ /* 0x000fcc0003f04000 */
[----:B------:R-:W-:Y:S02]  /*3190*/  FSEL R6, R10, R6, P0 ;  /* 0x000000060a067208 */ /* 0x000fe40000000000 */
[----:B------:R-:W-:Y:S01]  /*31a0*/  FSEL R7, R11, R7, P0 ;  /* 0x000000070b077208 */ /* 0x000fe20000000000 */
[----:B------:R-:W-:Y:S06]  /*31b0*/  BRA `(.L_x_35) ;  /* 0x0000000000647947 */ /* 0x000fec0003800000 */
.L_x_34:
[----:B------:R-:W-:-:S14]  /*31c0*/  DSETP.NE.AND P0, PT, R8, RZ, PT ;  /* 0x000000ff0800722a */ /* 0x000fdc0003f05000 */
[----:B------:R-:W-:Y:S05]  /*31d0*/  @!P0 BRA `(.L_x_36) ;  /* 0x0000000000588947 */ /* 0x000fea0003800000 */
[----:B------:R-:W-:-:S13]  /*31e0*/  ISETP.GE.AND P0, PT, R9, RZ, PT ;  /* 0x000000ff0900720c */ /* 0x000fda0003f06270 */
[----:B------:R-:W-:Y:S02]  /*31f0*/  @!P0 IMAD.MOV.U32 R6, RZ, RZ, 0x0 ;  /* 0x00000000ff068424 */ /* 0x000fe400078e00ff */
[----:B------:R-:W-:Y:S01]  /*3200*/  @!P0 IMAD.MOV.U32 R7, RZ, RZ, -0x80000 ;  /* 0xfff80000ff078424 */ /* 0x000fe200078e00ff */
[----:B------:R-:W-:Y:S06]  /*3210*/  @!P0 BRA `(.L_x_35) ;  /* 0x00000000004c8947 */ /* 0x000fec0003800000 */
[----:B------:R-:W-:-:S13]  /*3220*/  ISETP.GT.AND P0, PT, R9, 0x7fefffff, PT ;  /* 0x7fefffff0900780c */ /* 0x000fda0003f04270 */
[----:B------:R-:W-:Y:S05]  /*3230*/  @P0 BRA `(.L_x_36) ;  /* 0x0000000000400947 */ /* 0x000fea0003800000 */
[----:B------:R-:W-:Y:S01]  /*3240*/  DMUL R8, R8, 8.11296384146066816958e+31 ;  /* 0x4690000008087828 */ /* 0x000fe20000000000 */
[----:B------:R-:W-:Y:S02]  /*3250*/  IMAD.MOV.U32 R6, RZ, RZ, RZ ;  /* 0x000000ffff067224 */ /* 0x000fe400078e00ff */
[----:B------:R-:W-:Y:S02]  /*3260*/  IMAD.MOV.U32 R12, RZ, RZ, 0x0 ;  /* 0x00000000ff0c7424 */ /* 0x000fe400078e00ff */
[----:B------:R-:W-:Y:S01]  /*3270*/  IMAD.MOV.U32 R13, RZ, RZ, 0x3fd80000 ;  /* 0x3fd80000ff0d7424 */ /* 0x000fe200078e00ff */
[----:B------:R-:W0:Y:S02]  /*3280*/  MUFU.RSQ64H R7, R9 ;  /* 0x0000000900077308 */ /* 0x000e240000001c00 */
[----:B0-----:R-:W-:-:S08]  /*3290*/  DMUL R10, R6, R6 ;  /* 0x00000006060a7228 */ /* 0x001fd00000000000 */
[----:B------:R-:W-:-:S08]  /*32a0*/  DFMA R10, R8, -R10, 1 ;  /* 0x3ff00000080a742b */ /* 0x000fd0000000080a */
[----:B------:R-:W-:Y:S02]  /*32b0*/  DFMA R12, R10, R12, 0.5 ;  /* 0x3fe000000a0c742b */ /* 0x000fe4000000000c */
[----:B------:R-:W-:-:S08]  /*32c0*/  DMUL R10, R6, R10 ;  /* 0x0000000a060a7228 */ /* 0x000fd00000000000 */
[----:B------:R-:W-:-:S08]  /*32d0*/  DFMA R10, R12, R10, R6 ;  /* 0x0000000a0c0a722b */ /* 0x000fd00000000006 */
[----:B------:R-:W-:Y:S02]  /*32e0*/  DMUL R6, R8, R10 ;  /* 0x0000000a08067228 */ /* 0x000fe40000000000 */
[----:B------:R-:W-:-:S06]  /*32f0*/  VIADD R11, R11, 0xfff00000 ;  /* 0xfff000000b0b7836 */ /* 0x000fcc0000000000 */
[----:B------:R-:W-:-:S08]  /*3300*/  DFMA R12, R6, -R6, R8 ;  /* 0x80000006060c722b */ /* 0x000fd00000000008 */
[----:B------:R-:W-:-:S10]  /*3310*/  DFMA R6, R10, R12, R6 ;  /* 0x0000000c0a06722b */ /* 0x000fd40000000006 */
[----:B------:R-:W-:Y:S01]  /*3320*/  VIADD R7, R7, 0xfcb00000 ;  /* 0xfcb0000007077836 */ /* 0x000fe20000000000 */
[----:B------:R-:W-:Y:S06]  /*3330*/  BRA `(.L_x_35) ;  /* 0x0000000000047947 */ /* 0x000fec0003800000 */
.L_x_36:
[----:B------:R-:W-:-:S11]  /*3340*/  DADD R6, R8, R8 ;  /* 0x0000000008067229 */ /* 0x000fd60000000008 */
.L_x_35:
[----:B------:R-:W-:Y:S05]  /*3350*/  BSYNC.RECONVERGENT B2 ;  /* 0x0000000000027941 */ /* 0x000fea0003800200 */
.L_x_33:
[----:B------:R-:W-:Y:S02]  /*3360*/  IMAD.MOV.U32 R5, RZ, RZ, R6 ;  /* 0x000000ffff057224 */ /* 0x000fe400078e0006 */
[----:B------:R-:W-:Y:S01]  /*3370*/  IMAD.MOV.U32 R8, RZ, RZ, R7 ;  /* 0x000000ffff087224 */ /* 0x000fe200078e0007 */
[----:B------:R-:W-:Y:S01]  /*3380*/  MOV R7, 0x0 ;  /* 0x0000000000077802 */ /* 0x000fe20000000f00 */
[----:B------:R-:W-:-:S04]  /*3390*/  IMAD.MOV.U32 R6, RZ, RZ, R2 ;  /* 0x000000ffff067224 */ /* 0x000fc800078e0002 */
[----:B------:R-:W-:Y:S05]  /*33a0*/  RET.REL.NODEC R6 `(mandelbrotFullAutoPrecise02) ;  /* 0xffffffcc06147950 */ /* 0x000fea0003c3ffff */
        .type           $mandelbrotFullAutoPrecise02$__internal_trig_reduction_slowpathd,@function
        .size           $mandelbrotFullAutoPrecise02$__internal_trig_reduction_slowpathd,(.L_x_44 - $mandelbrotFullAutoPrecise02$__internal_trig_reduction_slowpathd)
$mandelbrotFullAutoPrecise02$__internal_trig_reduction_slowpathd:
[----:B------:R-:W-:Y:S01]  /*33b0*/  SHF.R.U32.HI R2, RZ, 0x14, R16 ;  /* 0x00000014ff027819 */ /* 0x000fe20000011610 */
[----:B------:R-:W-:Y:S02]  /*33c0*/  IMAD.MOV.U32 R8, RZ, RZ, R5 ;  /* 0x000000ffff087224 */ /* 0x000fe400078e0005 */
[----:B------:R-:W-:Y:S01]  /*33d0*/  IMAD.MOV.U32 R10, RZ, RZ, RZ ;  /* 0x000000ffff0a7224 */ /* 0x000fe200078e00ff */
[----:B------:R-:W-:-:S04]  /*33e0*/  LOP3.LUT R6, R2, 0x7ff, RZ, 0xc0, !PT ;  /* 0x000007ff02067812 */ /* 0x000fc800078ec0ff */
[----:B------:R-:W-:-:S13]  /*33f0*/  ISETP.NE.AND P0, PT, R6, 0x7ff, PT ;  /* 0x000007ff0600780c */ /* 0x000fda0003f05270 */
[----:B------:R-:W-:Y:S05]  /*3400*/  @!P0 BRA `(.L_x_37) ;  /* 0x00000008002c8947 */ /* 0x000fea0003800000 */
[----:B------:R-:W-:Y:S01]  /*3410*/  VIADD R6, R6, 0xfffffc00 ;  /* 0xfffffc0006067836 */ /* 0x000fe20000000000 */
[----:B------:R-:W-:-:S04]  /*3420*/  CS2R R22, SRZ ;  /* 0x0000000000167805 */ /* 0x000fc8000001ff00 */
[----:B------:R-:W-:Y:S02]  /*3430*/  SHF.R.U32.HI R5, RZ, 0x6, R6 ;  /* 0x00000006ff057819 */ /* 0x000fe40000011606 */
[----:B------:R-:W-:Y:S02]  /*3440*/  ISETP.GE.U32.AND P0, PT, R6, 0x80, PT ;  /* 0x000000800600780c */ /* 0x000fe40003f06070 */
[C---:B------:R-:W-:Y:S02]  /*3450*/  IADD3 R6, PT, PT, -R5.reuse, 0x13, RZ ;  /* 0x0000001305067810 */ /* 0x040fe40007ffe1ff */
[----:B------:R-:W-:Y:S02]  /*3460*/  IADD3 R15, PT, PT, -R5, 0xf, RZ ;  /* 0x0000000f050f7810 */ /* 0x000fe40007ffe1ff */
[----:B------:R-:W-:-:S04]  /*3470*/  SEL R6, R6, 0x12, P0 ;  /* 0x0000001206067807 */ /* 0x000fc80000000000 */
[----:B------:R-:W-:-:S13]  /*3480*/  ISETP.GE.AND P0, PT, R15, R6, PT ;  /* 0x000000060f00720c */ /* 0x000fda0003f06270 */
[----:B------:R-:W-:Y:S05]  /*3490*/  @P0 BRA `(.L_x_38) ;  /* 0x00000000008c0947 */ /* 0x000fea0003800000 */
[C---:B------:R-:W-:Y:S01]  /*34a0*/  SHF.L.U64.HI R13, R8.reuse, 0xb, R16 ;  /* 0x0000000b080d7819 */ /* 0x040fe20000010210 */
[----:B------:R-:W-:Y:S01]  /*34b0*/  IMAD.SHL.U32 R11, R8, 0x800, RZ ;  /* 0x00000800080b7824 */ /* 0x000fe200078e00ff */
[----:B------:R-:W-:Y:S01]  /*34c0*/  IADD3 R12, PT, PT, RZ, -R5, -R6 ;  /* 0x80000005ff0c7210 */ /* 0x000fe20007ffe806 */
[----:B------:R-:W-:Y:S01]  /*34d0*/  IMAD.MOV.U32 R10, RZ, RZ, RZ ;  /* 0x000000ffff0a7224 */ /* 0x000fe200078e00ff */
[----:B------:R-:W-:Y:S02]  /*34e0*/  CS2R R22, SRZ ;  /* 0x0000000000167805 */ /* 0x000fe4000001ff00 */
[----:B------:R-:W-:Y:S01]  /*34f0*/  LOP3.LUT R13, R13, 0x80000000, RZ, 0xfc, !PT ;  /* 0x800000000d0d7812 */ /* 0x000fe200078efcff */
[----:B------:R-:W0:Y:S01]  /*3500*/  LDCU.64 UR6, c[0x0][0x358] ;  /* 0x00006b00ff0677ac */ /* 0x000e220008000a00 */
[----:B------:R-:W-:-:S05]  /*3510*/  NOP ;  /* 0x0000000000007918 */ /* 0x000fca0000000000 */
.L_x_39:
[----:B------:R-:W1:Y:S02]  /*3520*/  LDC.64 R8, c[0x4][RZ] ;  /* 0x01000000ff087b82 */ /* 0x000e640000000a00 */
[----:B-1----:R-:W-:-:S06]  /*3530*/  IMAD.WIDE R8, R15, 0x8, R8 ;  /* 0x000000080f087825 */ /* 0x002fcc00078e0208 */
[----:B0-----:R-:W2:Y:S01]  /*3540*/  LDG.E.64.CONSTANT R8, desc[UR6][R8.64] ;  /* 0x0000000608087981 */ /* 0x001ea2000c1e9b00 */
[----:B------:R-:W-:Y:S01]  /*3550*/  VIADD R12, R12, 0x1 ;  /* 0x000000010c0c7836 */ /* 0x000fe20000000000 */
[----:B------:R-:W-:Y:S01]  /*3560*/  IADD3 R15, PT, PT, R15, 0x1, RZ ;  /* 0x000000010f0f7810 */ /* 0x000fe20007ffe0ff */
[----:B--2---:R-:W-:-:S04]  /*3570*/  IMAD.WIDE.U32 R22, P2, R8, R11, R22 ;  /* 0x0000000b08167225 */ /* 0x004fc80007840016 */
[----:B------:R-:W-:Y:S02]  /*3580*/  IMAD R17, R8, R13, RZ ;  /* 0x0000000d08117224 */ /* 0x000fe400078e02ff */
[CC--:B------:R-:W-:Y:S02]  /*3590*/  IMAD R18, R9.reuse, R11.reuse, RZ ;  /* 0x0000000b09127224 */ /* 0x0c0fe400078e02ff */
[----:B------:R-:W-:Y:S01]  /*35a0*/  IMAD.HI.U32 R19, R9, R11, RZ ;  /* 0x0000000b09137227 */ /* 0x000fe200078e00ff */
[----:B------:R-:W-:-:S03]  /*35b0*/  IADD3 R23, P0, PT, R17, R23, RZ ;  /* 0x0000001711177210 */ /* 0x000fc60007f1e0ff */
[----:B------:R-:W-:Y:S01]  /*35c0*/  IMAD R17, R10, 0x8, R1 ;  /* 0x000000080a117824 */ /* 0x000fe200078e0201 */
[----:B------:R-:W-:Y:S01]  /*35d0*/  IADD3 R23, P1, PT, R18, R23, RZ ;  /* 0x0000001712177210 */ /* 0x000fe20007f3e0ff */
[----:B------:R-:W-:-:S04]  /*35e0*/  IMAD.HI.U32 R18, R8, R13, RZ ;  /* 0x0000000d08127227 */ /* 0x000fc800078e00ff */
[----:B------:R-:W-:Y:S01]  /*35f0*/  IMAD.X R8, RZ, RZ, R18, P2 ;  /* 0x000000ffff087224 */ /* 0x000fe200010e0612 */
[----:B------:R0:W-:Y:S01]  /*3600*/  STL.64 [R17], R22 ;  /* 0x0000001611007387 */ /* 0x0001e20000100a00 */
[----:B------:R-:W-:-:S03]  /*3610*/  IMAD.HI.U32 R18, R9, R13, RZ ;  /* 0x0000000d09127227 */ /* 0x000fc600078e00ff */
[----:B------:R-:W-:Y:S01]  /*3620*/  IADD3.X R8, P0, PT, R19, R8, RZ, P0, !PT ;  /* 0x0000000813087210 */ /* 0x000fe2000071e4ff */
[----:B------:R-:W-:Y:S02]  /*3630*/  IMAD R9, R9, R13, RZ ;  /* 0x0000000d09097224 */ /* 0x000fe400078e02ff */
[----:B------:R-:W-:-:S03]  /*3640*/  VIADD R10, R10, 0x1 ;  /* 0x000000010a0a7836 */ /* 0x000fc60000000000 */
[----:B------:R-:W-:Y:S01]  /*3650*/  IADD3.X R9, P1, PT, R9, R8, RZ, P1, !PT ;  /* 0x0000000809097210 */ /* 0x000fe20000f3e4ff */
[----:B------:R-:W-:Y:S01]  /*3660*/  IMAD.X R8, RZ, RZ, R18, P0 ;  /* 0x000000ffff087224 */ /* 0x000fe200000e0612 */
[----:B------:R-:W-:-:S03]  /*3670*/  ISETP.NE.AND P0, PT, R12, -0xf, PT ;  /* 0xfffffff10c00780c */ /* 0x000fc60003f05270 */
[----:B------:R-:W-:Y:S02]  /*3680*/  IMAD.X R8, RZ, RZ, R8, P1 ;  /* 0x000000ffff087224 */ /* 0x000fe400008e0608 */
[----:B0-----:R-:W-:Y:S02]  /*3690*/  IMAD.MOV.U32 R22, RZ, RZ, R9 ;  /* 0x000000ffff167224 */ /* 0x001fe400078e0009 */
[----:B------:R-:W-:-:S06]  /*36a0*/  IMAD.MOV.U32 R23, RZ, RZ, R8 ;  /* 0x000000ffff177224 */ /* 0x000fcc00078e0008 */
[----:B------:R-:W-:Y:S05]  /*36b0*/  @P0 BRA `(.L_x_39) ;  /* 0xfffffffc00980947 */ /* 0x000fea000383ffff */
[----:B------:R-:W-:-:S07]  /*36c0*/  IMAD.MOV.U32 R15, RZ, RZ, R6 ;  /* 0x000000ffff0f7224 */ /* 0x000fce00078e0006 */
.L_x_38:
[----:B------:R-:W-:Y:S01]  /*36d0*/  LOP3.LUT P0, R29, R2, 0x3f, RZ, 0xc0, !PT ;  /* 0x0000003f021d7812 */ /* 0x000fe2000780c0ff */
[----:B------:R-:W-:-:S04]  /*36e0*/  IMAD.IADD R2, R5, 0x1, R15 ;  /* 0x0000000105027824 */ /* 0x000fc800078e020f */
[----:B------:R-:W-:-:S05]  /*36f0*/  IMAD.U32 R25, R2, 0x8, R1 ;  /* 0x0000000802197824 */ /* 0x000fca00078e0001 */
[----:B------:R0:W-:Y:S04]  /*3700*/  STL.64 [R25+-0x78], R22 ;  /* 0xffff881619007387 */ /* 0x0001e80000100a00 */
[----:B------:R-:W2:Y:S04]  /*3710*/  @P0 LDL.64 R12, [R1+0x8] ;  /* 0x00000800010c0983 */ /* 0x000ea80000100a00 */
[----:B------:R-:W3:Y:S04]  /*3720*/  LDL.64 R8, [R1+0x10] ;  /* 0x0000100001087983 */ /* 0x000ee80000100a00 */
[----:B------:R-:W4:Y:S01]  /*3730*/  LDL.64 R10, [R1+0x18] ;  /* 0x00001800010a7983 */ /* 0x000f220000100a00 */
[----:B------:R-:W-:-:S02]  /*3740*/  @P0 LOP3.LUT R2, R29, 0x3f, RZ, 0x3c, !PT ;  /* 0x0000003f1d020812 */ /* 0x000fc400078e3cff */
[--C-:B--2---:R-:W-:Y:S02]  /*3750*/  @P0 SHF.R.U64 R5, R12, 0x1, R13.reuse ;  /* 0x000000010c050819 */ /* 0x104fe4000000120d */
[----:B------:R-:W-:Y:S02]  /*3760*/  @P0 SHF.R.U32.HI R13, RZ, 0x1, R13 ;  /* 0x00000001ff0d0819 */ /* 0x000fe4000001160d */
[C---:B---3--:R-:W-:Y:S02]  /*3770*/  @P0 SHF.L.U32 R12, R8.reuse, R29, RZ ;  /* 0x0000001d080c0219 */ /* 0x048fe400000006ff */
[----:B------:R-:W-:Y:S02]  /*3780*/  @P0 SHF.R.U64 R5, R5, R2, R13 ;  /* 0x0000000205050219 */ /* 0x000fe4000000120d */
[--C-:B------:R-:W-:Y:S02]  /*3790*/  @P0 SHF.R.U32.HI R19, RZ, 0x1, R9.reuse ;  /* 0x00000001ff130819 */ /* 0x100fe40000011609 */
[----:B------:R-:W-:-:S02]  /*37a0*/  @P0 SHF.R.U64 R17, R8, 0x1, R9 ;  /* 0x0000000108110819 */ /* 0x000fc40000001209 */
[----:B------:R-:W-:Y:S02]  /*37b0*/  @P0 SHF.L.U64.HI R15, R8, R29, R9 ;  /* 0x0000001d080f0219 */ /* 0x000fe40000010209 */
[-C--:B------:R-:W-:Y:S02]  /*37c0*/  @P0 SHF.R.U32.HI R6, RZ, R2.reuse, R13 ;  /* 0x00000002ff060219 */ /* 0x080fe4000001160d */
[----:B------:R-:W-:Y:S02]  /*37d0*/  @P0 LOP3.LUT R8, R12, R5, RZ, 0xfc, !PT ;  /* 0x000000050c080212 */ /* 0x000fe400078efcff */
[----:B----4-:R-:W-:Y:S02]  /*37e0*/  @P0 SHF.L.U32 R13, R10, R29, RZ ;  /* 0x0000001d0a0d0219 */ /* 0x010fe400000006ff */
[----:B------:R-:W-:Y:S01]  /*37f0*/  @P0 SHF.R.U64 R18, R17, R2, R19 ;  /* 0x0000000211120219 */ /* 0x000fe20000001213 */
[----:B------:R-:W-:Y:S01]  /*3800*/  IMAD.SHL.U32 R17, R8, 0x4, RZ ;  /* 0x0000000408117824 */ /* 0x000fe200078e00ff */
[----:B------:R-:W-:-:S02]  /*3810*/  @P0 LOP3.LUT R9, R15, R6, RZ, 0xfc, !PT ;  /* 0x000000060f090212 */ /* 0x000fc400078efcff */
[----:B------:R-:W-:Y:S02]  /*3820*/  @P0 SHF.L.U64.HI R5, R10, R29, R11 ;  /* 0x0000001d0a050219 */ /* 0x000fe4000001020b */
[----:B------:R-:W-:Y:S02]  /*3830*/  @P0 LOP3.LUT R10, R13, R18, RZ, 0xfc, !PT ;  /* 0x000000120d0a0212 */ /* 0x000fe400078efcff */
[----:B------:R-:W-:Y:S02]  /*3840*/  @P0 SHF.R.U32.HI R2, RZ, R2, R19 ;  /* 0x00000002ff020219 */ /* 0x000fe40000011613 */
[----:B------:R-:W-:Y:S02]  /*3850*/  SHF.L.U64.HI R18, R8, 0x2, R9 ;  /* 0x0000000208127819 */ /* 0x000fe40000010209 */
[----:B------:R-:W-:Y:S02]  /*3860*/  @P0 LOP3.LUT R11, R5, R2, RZ, 0xfc, !PT ;  /* 0x00000002050b0212 */ /* 0x000fe400078efcff */
[----:B------:R-:W-:-:S02]  /*3870*/  SHF.L.W.U32.HI R9, R9, 0x2, R10 ;  /* 0x0000000209097819 */ /* 0x000fc40000010e0a */
[----:B------:R-:W-:Y:S02]  /*3880*/  IADD3 RZ, P0, PT, RZ, -R17, RZ ;  /* 0x80000011ffff7210 */ /* 0x000fe40007f1e0ff */
[----:B------:R-:W-:Y:S02]  /*3890*/  LOP3.LUT R2, RZ, R18, RZ, 0x33, !PT ;  /* 0x00000012ff027212 */ /* 0x000fe400078e33ff */
[----:B------:R-:W-:Y:S02]  /*38a0*/  SHF.L.W.U32.HI R10, R10, 0x2, R11 ;  /* 0x000000020a0a7819 */ /* 0x000fe40000010e0b */
[----:B------:R-:W-:Y:S02]  /*38b0*/  LOP3.LUT R6, RZ, R9, RZ, 0x33, !PT ;  /* 0x00000009ff067212 */ /* 0x000fe400078e33ff */
[----:B------:R-:W-:Y:S02]  /*38c0*/  IADD3.X R5, P0, PT, RZ, R2, RZ, P0, !PT ;  /* 0x00000002ff057210 */ /* 0x000fe4000071e4ff */
[----:B------:R-:W-:-:S02]  /*38d0*/  LOP3.LUT R2, RZ, R10, RZ, 0x33, !PT ;  /* 0x0000000aff027212 */ /* 0x000fc400078e33ff */
[----:B------:R-:W-:Y:S02]  /*38e0*/  IADD3.X R6, P1, PT, RZ, R6, RZ, P0, !PT ;  /* 0x00000006ff067210 */ /* 0x000fe4000073e4ff */
[----:B------:R-:W-:-:S03]  /*38f0*/  ISETP.GT.U32.AND P2, PT, R9, -0x1, PT ;  /* 0xffffffff0900780c */ /* 0x000fc60003f44070 */
[----:B------:R-:W-:Y:S01]  /*3900*/  IMAD.X R13, RZ, RZ, R2, P1 ;  /* 0x000000ffff0d7224 */ /* 0x000fe200008e0602 */
[----:B------:R-:W-:-:S04]  /*3910*/  ISETP.GT.AND.EX P0, PT, R10, -0x1, PT, P2 ;  /* 0xffffffff0a00780c */ /* 0x000fc80003f04320 */
[----:B------:R-:W-:Y:S02]  /*3920*/  SEL R15, R10, R13, P0 ;  /* 0x0000000d0a0f7207 */ /* 0x000fe40000000000 */
[----:B------:R-:W-:Y:S02]  /*3930*/  SEL R12, R9, R6, P0 ;  /* 0x00000006090c7207 */ /* 0x000fe40000000000 */
[----:B------:R-:W-:Y:S02]  /*3940*/  ISETP.NE.U32.AND P1, PT, R15, RZ, PT ;  /* 0x000000ff0f00720c */ /* 0x000fe40003f25070 */
[----:B------:R-:W-:Y:S02]  /*3950*/  SEL R18, R18, R5, P0 ;  /* 0x0000000512127207 */ /* 0x000fe40000000000 */
[----:B------:R-:W-:Y:S01]  /*3960*/  SEL R6, R12, R15, !P1 ;  /* 0x0000000f0c067207 */ /* 0x000fe20004800000 */
[----:B------:R-:W-:-:S05]  /*3970*/  @!P0 IMAD.MOV R17, RZ, RZ, -R17 ;  /* 0x000000ffff118224 */ /* 0x000fca00078e0a11 */
[----:B------:R-:W1:Y:S02]  /*3980*/  FLO.U32 R6, R6 ;  /* 0x0000000600067300 */ /* 0x000e6400000e0000 */
[C---:B-1----:R-:W-:Y:S02]  /*3990*/  IADD3 R8, PT, PT, -R6.reuse, 0x1f, RZ ;  /* 0x0000001f06087810 */ /* 0x042fe40007ffe1ff */
[----:B------:R-:W-:-:S03]  /*39a0*/  IADD3 R2, PT, PT, -R6, 0x3f, RZ ;  /* 0x0000003f06027810 */ /* 0x000fc60007ffe1ff */
[----:B------:R-:W-:-:S05]  /*39b0*/  @P1 IMAD.MOV R2, RZ, RZ, R8 ;  /* 0x000000ffff021224 */ /* 0x000fca00078e0208 */
[----:B------:R-:W-:-:S13]  /*39c0*/  ISETP.NE.AND P1, PT, R2, RZ, PT ;  /* 0x000000ff0200720c */ /* 0x000fda0003f25270 */
[----:B0-----:R-:W-:Y:S05]  /*39d0*/  @!P1 BRA `(.L_x_40) ;  /* 0x0000000000289947 */ /* 0x001fea0003800000 */
[C---:B------:R-:W-:Y:S02]  /*39e0*/  LOP3.LUT R5, R2.reuse, 0x3f, RZ, 0xc0, !PT ;  /* 0x0000003f02057812 */ /* 0x040fe400078ec0ff */
[--C-:B------:R-:W-:Y:S02]  /*39f0*/  SHF.R.U64 R9, R17, 0x1, R18.reuse ;  /* 0x0000000111097819 */ /* 0x100fe40000001212 */
[----:B------:R-:W-:Y:S02]  /*3a00*/  SHF.R.U32.HI R13, RZ, 0x1, R18 ;  /* 0x00000001ff0d7819 */ /* 0x000fe40000011612 */
[----:B------:R-:W-:Y:S02]  /*3a10*/  LOP3.LUT R6, R2, 0x3f, RZ, 0xc, !PT ;  /* 0x0000003f02067812 */ /* 0x000fe400078e0cff */
[CC--:B------:R-:W-:Y:S02]  /*3a20*/  SHF.L.U64.HI R15, R12.reuse, R5.reuse, R15 ;  /* 0x000000050c0f7219 */ /* 0x0c0fe4000001020f */
[----:B------:R-:W-:-:S02]  /*3a30*/  SHF.L.U32 R8, R12, R5, RZ ;  /* 0x000000050c087219 */ /* 0x000fc400000006ff */
[-CC-:B------:R-:W-:Y:S02]  /*3a40*/  SHF.R.U64 R5, R9, R6.reuse, R13.reuse ;  /* 0x0000000609057219 */ /* 0x180fe4000000120d */
[----:B------:R-:W-:Y:S02]  /*3a50*/  SHF.R.U32.HI R6, RZ, R6, R13 ;  /* 0x00000006ff067219 */ /* 0x000fe4000001160d */
[----:B------:R-:W-:Y:S02]  /*3a60*/  LOP3.LUT R12, R8, R5, RZ, 0xfc, !PT ;  /* 0x00000005080c7212 */ /* 0x000fe400078efcff */
[----:B------:R-:W-:-:S07]  /*3a70*/  LOP3.LUT R15, R15, R6, RZ, 0xfc, !PT ;  /* 0x000000060f0f7212 */ /* 0x000fce00078efcff */
.L_x_40:
[----:B------:R-:W-:Y:S01]  /*3a80*/  IMAD.WIDE.U32 R18, R12, 0x2168c235, RZ ;  /* 0x2168c2350c127825 */ /* 0x000fe200078e00ff */
[----:B------:R-:W-:-:S03]  /*3a90*/  SHF.R.U32.HI R11, RZ, 0x1e, R11 ;  /* 0x0000001eff0b7819 */ /* 0x000fc6000001160b */
[----:B------:R-:W-:Y:S01]  /*3aa0*/  IMAD.MOV.U32 R8, RZ, RZ, R19 ;  /* 0x000000ffff087224 */ /* 0x000fe200078e0013 */
[----:B------:R-:W-:Y:S01]  /*3ab0*/  IADD3 RZ, P1, PT, R18, R18, RZ ;  /* 0x0000001212ff7210 */ /* 0x000fe20007f3e0ff */
[----:B------:R-:W-:Y:S01]  /*3ac0*/  IMAD.MOV.U32 R9, RZ, RZ, RZ ;  /* 0x000000ffff097224 */ /* 0x000fe200078e00ff */
[----:B------:R-:W-:Y:S01]  /*3ad0*/  LEA.HI R10, R10, R11, RZ, 0x1 ;  /* 0x0000000b0a0a7211 */ /* 0x000fe200078f08ff */
[----:B------:R-:W-:-:S04]  /*3ae0*/  IMAD.HI.U32 R5, R15, -0x36f0255e, RZ ;  /* 0xc90fdaa20f057827 */ /* 0x000fc800078e00ff */
[----:B------:R-:W-:-:S04]  /*3af0*/  IMAD.WIDE.U32 R8, R12, -0x36f0255e, R8 ;  /* 0xc90fdaa20c087825 */ /* 0x000fc800078e0008 */
[----:B------:R-:W-:-:S04]  /*3b00*/  IMAD.WIDE.U32 R8, P2, R15, 0x2168c235, R8 ;  /* 0x2168c2350f087825 */ /* 0x000fc80007840008 */
[----:B------:R-:W-:Y:S01]  /*3b10*/  IMAD R15, R15, -0x36f0255e, RZ ;  /* 0xc90fdaa20f0f7824 */ /* 0x000fe200078e02ff */
[----:B------:R-:W-:Y:S02]  /*3b20*/  IADD3.X R5, PT, PT, R5, RZ, RZ, P2, !PT ;  /* 0x000000ff05057210 */ /* 0x000fe400017fe4ff */
[----:B------:R-:W-:Y:S02]  /*3b30*/  IADD3.X RZ, P1, PT, R8, R8, RZ, P1, !PT ;  /* 0x0000000808ff7210 */ /* 0x000fe40000f3e4ff */
[----:B------:R-:W-:-:S04]  /*3b40*/  IADD3 R6, P2, PT, R15, R9, RZ ;  /* 0x000000090f067210 */ /* 0x000fc80007f5e0ff */
[C---:B------:R-:W-:Y:S01]  /*3b50*/  ISETP.GT.U32.AND P3, PT, R6.reuse, RZ, PT ;  /* 0x000000ff0600720c */ /* 0x040fe20003f64070 */
[----:B------:R-:W-:Y:S01]  /*3b60*/  IMAD.X R5, RZ, RZ, R5, P2 ;  /* 0x000000ffff057224 */ /* 0x000fe200010e0605 */
[----:B------:R-:W-:-:S04]  /*3b70*/  IADD3.X R9, P2, PT, R6, R6, RZ, P1, !PT ;  /* 0x0000000606097210 */ /* 0x000fc80000f5e4ff */
[C---:B------:R-:W-:Y:S01]  /*3b80*/  ISETP.GT.AND.EX P1, PT, R5.reuse, RZ, PT, P3 ;  /* 0x000000ff0500720c */ /* 0x040fe20003f24330 */
[----:B------:R-:W-:-:S03]  /*3b90*/  IMAD.X R8, R5, 0x1, R5, P2 ;  /* 0x0000000105087824 */ /* 0x000fc600010e0605 */
[----:B------:R-:W-:Y:S02]  /*3ba0*/  SEL R6, R9, R6, P1 ;  /* 0x0000000609067207 */ /* 0x000fe40000800000 */
[----:B------:R-:W-:Y:S02]  /*3bb0*/  SEL R8, R8, R5, P1 ;  /* 0x0000000508087207 */ /* 0x000fe40000800000 */
[----:B------:R-:W-:Y:S02]  /*3bc0*/  IADD3 R6, P2, PT, R6, 0x1, RZ ;  /* 0x0000000106067810 */ /* 0x000fe40007f5e0ff */
[----:B------:R-:W-:Y:S02]  /*3bd0*/  SEL R13, RZ, 0xffffffff, !P1 ;  /* 0xffffffffff0d7807 */ /* 0x000fe40004800000 */
[----:B------:R-:W-:Y:S01]  /*3be0*/  LOP3.LUT P1, R5, R16, 0x80000000, RZ, 0xc0, !PT ;  /* 0x8000000010057812 */ /* 0x000fe2000782c0ff */
[----:B------:R-:W-:Y:S02]  /*3bf0*/  IMAD.X R9, RZ, RZ, R8, P2 ;  /* 0x000000ffff097224 */ /* 0x000fe400010e0608 */
[----:B------:R-:W-:Y:S01]  /*3c00*/  IMAD.IADD R2, R13, 0x1, -R2 ;  /* 0x000000010d027824 */ /* 0x000fe200078e0a02 */
[----:B------:R-:W-:-:S02]  /*3c10*/  @!P0 LOP3.LUT R5, R5, 0x80000000, RZ, 0x3c, !PT ;  /* 0x8000000005058812 */ /* 0x000fc400078e3cff */
[----:B------:R-:W-:Y:S01]  /*3c20*/  SHF.R.U64 R6, R6, 0xa, R9 ;  /* 0x0000000a06067819 */ /* 0x000fe20000001209 */
[----:B------:R-:W-:-:S03]  /*3c30*/  IMAD.SHL.U32 R2, R2, 0x100000, RZ ;  /* 0x0010000002027824 */ /* 0x000fc600078e00ff */
[----:B------:R-:W-:-:S03]  /*3c40*/  IADD3 R6, P2, PT, R6, 0x1, RZ ;  /* 0x0000000106067810 */ /* 0x000fc60007f5e0ff */
[----:B------:R-:W-:Y:S01]  /*3c50*/  @P1 IMAD.MOV R10, RZ, RZ, -R10 ;  /* 0x000000ffff0a1224 */ /* 0x000fe200078e0a0a */
[----:B------:R-:W-:-:S04]  /*3c60*/  LEA.HI.X R9, R9, RZ, RZ, 0x16, P2 ;  /* 0x000000ff09097211 */ /* 0x000fc800010fb4ff */
[--C-:B------:R-:W-:Y:S02]  /*3c70*/  SHF.R.U64 R6, R6, 0x1, R9.reuse ;  /* 0x0000000106067819 */ /* 0x100fe40000001209 */
[----:B------:R-:W-:Y:S02]  /*3c80*/  SHF.R.U32.HI R9, RZ, 0x1, R9 ;  /* 0x00000001ff097819 */ /* 0x000fe40000011609 */
[----:B------:R-:W-:-:S04]  /*3c90*/  IADD3 R8, P2, P3, RZ, RZ, R6 ;  /* 0x000000ffff087210 */ /* 0x000fc80007b5e006 */
[----:B------:R-:W-:-:S04]  /*3ca0*/  IADD3.X R2, PT, PT, R2, 0x3fe00000, R9, P2, P3 ;  /* 0x3fe0000002027810 */ /* 0x000fc800017e6409 */
[----:B------:R-:W-:-:S07]  /*3cb0*/  LOP3.LUT R16, R2, R5, RZ, 0xfc, !PT ;  /* 0x0000000502107212 */ /* 0x000fce00078efcff */
.L_x_37:
[----:B------:R-:W-:Y:S02]  /*3cc0*/  IMAD.MOV.U32 R15, RZ, RZ, 0x0 ;  /* 0x00000000ff0f7424 */ /* 0x000fe400078e00ff */
[----:B------:R-:W-:Y:S02]  /*3cd0*/  IMAD.MOV.U32 R2, RZ, RZ, R10 ;  /* 0x000000ffff027224 */ /* 0x000fe400078e000a */
[----:B------:R-:W-:Y:S02]  /*3ce0*/  IMAD.MOV.U32 R22, RZ, RZ, R8 ;  /* 0x000000ffff167224 */ /* 0x000fe400078e0008 */
[----:B------:R-:W-:Y:S01]  /*3cf0*/  IMAD.MOV.U32 R23, RZ, RZ, R16 ;  /* 0x000000ffff177224 */ /* 0x000fe200078e0010 */
[----:B------:R-:W-:Y:S06]  /*3d00*/  RET.REL.NODEC R14 `(mandelbrotFullAutoPrecise02) ;  /* 0xffffffc00ebc7950 */ /* 0x000fec0003c3ffff */
.L_x_41:
[----:B------:R-:W-:-:S00]  /*3d10*/  BRA `(.L_x_41) ;  /* 0xfffffffc00fc7947 */ /* 0x000fc0000383ffff */
[----:B------:R-:W-:-:S00]  /*3d20*/  NOP ;  /* 0x0000000000007918 */ /* 0x000fc00000000000 */
        /* <DEDUP_REMOVED lines=13> */
.L_x_44:


//--------------------- .nv.global.init           --------------------------
	.section	.nv.global.init,"aw",@progbits
	.align	16
.nv.global.init:
	.type		__cudart_sin_cos_coeffs,@object
	.size		__cudart_sin_cos_coeffs,(__cudart_i2opi_d - __cudart_sin_cos_coeffs)
__cudart_sin_cos_coeffs:
        /*0000*/ 	.byte	0x46, 0xd2, 0xb0, 0x2c, 0xf1, 0xe5, 0x5a, 0xbe, 0x92, 0xe3, 0xac, 0x69, 0xe3, 0x1d, 0xc7, 0x3e
        /*0010*/ 	.byte	0xa1, 0x62, 0xdb, 0x19, 0xa0, 0x01, 0x2a, 0xbf, 0x18, 0x08, 0x11, 0x11, 0x11, 0x11, 0x81, 0x3f
        /*0020*/ 	.byte	0x54, 0x55, 0x55, 0x55, 0x55, 0x55, 0xc5, 0xbf, 0x00, 0x00, 0x00, 0x00, 0x00, 0x00, 0x00, 0x00
        /*0030*/ 	.byte	0x00, 0x00, 0x00, 0x00, 0x00, 0x00, 0x00, 0x00, 0x64, 0x81, 0xfd, 0x20, 0x83, 0xff, 0xa8, 0xbd
        /*0040*/ 	.byte	0x28, 0x85, 0xef, 0xc1, 0xa7, 0xee, 0x21, 0x3e, 0xd9, 0xe6, 0x06, 0x8e, 0x4f, 0x7e, 0x92, 0xbe
        /*0050*/ 	.byte	0xe9, 0xbc, 0xdd, 0x19, 0xa0, 0x01, 0xfa, 0x3e, 0x47, 0x5d, 0xc1, 0x16, 0x6c, 0xc1, 0x56, 0xbf
        /*0060*/ 	.byte	0x51, 0x55, 0x55, 0x55, 0x55, 0x55, 0xa5, 0x3f, 0x00, 0x00, 0x00, 0x00, 0x00, 0x00, 0xe0, 0xbf
        /*0070*/ 	.byte	0x00, 0x00, 0x00, 0x00, 0x00, 0x00, 0xf0, 0x3f, 0x00, 0x00, 0x00, 0x00, 0x00, 0x00, 0x00, 0x00
	.type		__cudart_i2opi_d,@object
	.size		__cudart_i2opi_d,(.L_0 - __cudart_i2opi_d)
__cudart_i2opi_d:
        /* <DEDUP_REMOVED lines=9> */
.L_0:


//--------------------- .nv.shared.reserved.0     --------------------------
	.section	.nv.shared.reserved.0,"aw",@nobits
	.weak		__nv_reservedSMEM_offset_0_alias
	.size		__nv_reservedSMEM_offset_0_alias, 0, 64
	.other		__nv_reservedSMEM_offset_0_alias,@"STO_CUDA_RESERVED_SHARED STV_DEFAULT"
__nv_reservedSMEM_offset_0_alias:
	.zero		0
	.zero		64


//--------------------- .nv.constant0.mandelbrotFullAutoPrecise02 --------------------------
	.section	.nv.constant0.mandelbrotFullAutoPrecise02,"a",@progbits
	.sectionflags	@""
	.align	4
.nv.constant0.mandelbrotFullAutoPrecise02:
	.zero		944


//--------------------- SYMBOLS --------------------------

	.type		.nv.reservedSmem.offset0,@object
	.size		.nv.reservedSmem.offset0,0x4
